//
// Generated by NVIDIA NVVM Compiler
//
// Compiler Build ID: CL-36424714
// Cuda compilation tools, release 13.0, V13.0.88
// Based on NVVM 20.0.0
//

.version 9.0
.target sm_100
.address_size 64

	// .globl	_Z11printkernelPfS_
.extern .func  (.param .b32 func_retval0) vprintf
(
	.param .b64 vprintf_param_0,
	.param .b64 vprintf_param_1
)
;
// _ZZ7kernel1ILi128EEvPKfPfE7x_cache has been demoted
.global .align 1 .b8 _ZN34_INTERNAL_74aa20fb_4_k_cu_481052094cuda3std3__436_GLOBAL__N__74aa20fb_4_k_cu_481052096ignoreE[1];
.global .align 1 .b8 _ZN34_INTERNAL_74aa20fb_4_k_cu_481052094cuda3std3__45__cpo5beginE[1];
.global .align 1 .b8 _ZN34_INTERNAL_74aa20fb_4_k_cu_481052094cuda3std3__45__cpo3endE[1];
.global .align 1 .b8 _ZN34_INTERNAL_74aa20fb_4_k_cu_481052094cuda3std3__45__cpo6cbeginE[1];
.global .align 1 .b8 _ZN34_INTERNAL_74aa20fb_4_k_cu_481052094cuda3std3__45__cpo4cendE[1];
.global .align 1 .b8 _ZN34_INTERNAL_74aa20fb_4_k_cu_481052094cuda3std3__45__cpo6rbeginE[1];
.global .align 1 .b8 _ZN34_INTERNAL_74aa20fb_4_k_cu_481052094cuda3std3__45__cpo4rendE[1];
.global .align 1 .b8 _ZN34_INTERNAL_74aa20fb_4_k_cu_481052094cuda3std3__45__cpo7crbeginE[1];
.global .align 1 .b8 _ZN34_INTERNAL_74aa20fb_4_k_cu_481052094cuda3std3__45__cpo5crendE[1];
.global .align 1 .b8 _ZN34_INTERNAL_74aa20fb_4_k_cu_481052094cuda3std3__419piecewise_constructE[1];
.global .align 1 .b8 _ZN34_INTERNAL_74aa20fb_4_k_cu_481052094cuda3std3__48in_placeE[1];
.global .align 1 .b8 _ZN34_INTERNAL_74aa20fb_4_k_cu_481052094cuda3std3__420unreachable_sentinelE[1];
.global .align 1 .b8 _ZN34_INTERNAL_74aa20fb_4_k_cu_481052094cuda3std3__47nulloptE[1];
.global .align 1 .b8 _ZN34_INTERNAL_74aa20fb_4_k_cu_481052094cuda3std3__48unexpectE[1];
.global .align 1 .b8 _ZN34_INTERNAL_74aa20fb_4_k_cu_481052094cuda3std6ranges3__45__cpo4swapE[1];
.global .align 1 .b8 _ZN34_INTERNAL_74aa20fb_4_k_cu_481052094cuda3std6ranges3__45__cpo9iter_moveE[1];
.global .align 1 .b8 _ZN34_INTERNAL_74aa20fb_4_k_cu_481052094cuda3std6ranges3__45__cpo7advanceE[1];
.global .align 1 .b8 _ZN34_INTERNAL_74aa20fb_4_k_cu_481052094cuda3std6ranges3__45__cpo5beginE[1];
.global .align 1 .b8 _ZN34_INTERNAL_74aa20fb_4_k_cu_481052094cuda3std6ranges3__45__cpo3endE[1];
.global .align 1 .b8 _ZN34_INTERNAL_74aa20fb_4_k_cu_481052094cuda3std6ranges3__45__cpo6cbeginE[1];
.global .align 1 .b8 _ZN34_INTERNAL_74aa20fb_4_k_cu_481052094cuda3std6ranges3__45__cpo4cendE[1];
.global .align 1 .b8 _ZN34_INTERNAL_74aa20fb_4_k_cu_481052094cuda3std6ranges3__45__cpo9iter_swapE[1];
.global .align 1 .b8 _ZN34_INTERNAL_74aa20fb_4_k_cu_481052094cuda3std6ranges3__45__cpo4nextE[1];
.global .align 1 .b8 _ZN34_INTERNAL_74aa20fb_4_k_cu_481052094cuda3std6ranges3__45__cpo4prevE[1];
.global .align 1 .b8 _ZN34_INTERNAL_74aa20fb_4_k_cu_481052094cuda3std6ranges3__45__cpo4dataE[1];
.global .align 1 .b8 _ZN34_INTERNAL_74aa20fb_4_k_cu_481052094cuda3std6ranges3__45__cpo5cdataE[1];
.global .align 1 .b8 _ZN34_INTERNAL_74aa20fb_4_k_cu_481052094cuda3std6ranges3__45__cpo4sizeE[1];
.global .align 1 .b8 _ZN34_INTERNAL_74aa20fb_4_k_cu_481052094cuda3std6ranges3__45__cpo5ssizeE[1];
.global .align 1 .b8 _ZN34_INTERNAL_74aa20fb_4_k_cu_481052094cuda3std6ranges3__45__cpo8distanceE[1];
.global .align 1 .b8 _ZN34_INTERNAL_74aa20fb_4_k_cu_481052096thrust24THRUST_300001_SM_1000_NS8cuda_cub3parE[1];
.global .align 1 .b8 _ZN34_INTERNAL_74aa20fb_4_k_cu_481052096thrust24THRUST_300001_SM_1000_NS8cuda_cub10par_nosyncE[1];
.global .align 1 .b8 _ZN34_INTERNAL_74aa20fb_4_k_cu_481052096thrust24THRUST_300001_SM_1000_NS6system6detail10sequential3seqE[1];
.global .align 1 .b8 _ZN34_INTERNAL_74aa20fb_4_k_cu_481052096thrust24THRUST_300001_SM_1000_NS6system3cpp3parE[1];
.global .align 1 .b8 _ZN34_INTERNAL_74aa20fb_4_k_cu_481052096thrust24THRUST_300001_SM_1000_NS12placeholders2_1E[1];
.global .align 1 .b8 _ZN34_INTERNAL_74aa20fb_4_k_cu_481052096thrust24THRUST_300001_SM_1000_NS12placeholders2_2E[1];
.global .align 1 .b8 _ZN34_INTERNAL_74aa20fb_4_k_cu_481052096thrust24THRUST_300001_SM_1000_NS12placeholders2_3E[1];
.global .align 1 .b8 _ZN34_INTERNAL_74aa20fb_4_k_cu_481052096thrust24THRUST_300001_SM_1000_NS12placeholders2_4E[1];
.global .align 1 .b8 _ZN34_INTERNAL_74aa20fb_4_k_cu_481052096thrust24THRUST_300001_SM_1000_NS12placeholders2_5E[1];
.global .align 1 .b8 _ZN34_INTERNAL_74aa20fb_4_k_cu_481052096thrust24THRUST_300001_SM_1000_NS12placeholders2_6E[1];
.global .align 1 .b8 _ZN34_INTERNAL_74aa20fb_4_k_cu_481052096thrust24THRUST_300001_SM_1000_NS12placeholders2_7E[1];
.global .align 1 .b8 _ZN34_INTERNAL_74aa20fb_4_k_cu_481052096thrust24THRUST_300001_SM_1000_NS12placeholders2_8E[1];
.global .align 1 .b8 _ZN34_INTERNAL_74aa20fb_4_k_cu_481052096thrust24THRUST_300001_SM_1000_NS12placeholders2_9E[1];
.global .align 1 .b8 _ZN34_INTERNAL_74aa20fb_4_k_cu_481052096thrust24THRUST_300001_SM_1000_NS12placeholders3_10E[1];
.global .align 1 .b8 _ZN34_INTERNAL_74aa20fb_4_k_cu_481052096thrust24THRUST_300001_SM_1000_NS3seqE[1];
.global .align 1 .b8 _ZN34_INTERNAL_74aa20fb_4_k_cu_481052096thrust24THRUST_300001_SM_1000_NS6deviceE[1];
.global .align 1 .b8 $str[4] = {37, 102, 32};
.global .align 1 .b8 $str$1[2] = {10};
.global .align 4 .b8 __cudart_i2opi_f[24] = {65, 144, 67, 60, 153, 149, 98, 219, 192, 221, 52, 245, 209, 87, 39, 252, 41, 21, 68, 78, 110, 131, 249, 162};

.visible .entry _Z11printkernelPfS_(
	.param .u64 .ptr .align 1 _Z11printkernelPfS__param_0,
	.param .u64 .ptr .align 1 _Z11printkernelPfS__param_1
)
{
	.local .align 8 .b8 	__local_depot0[8];
	.reg .b64 	%SP;
	.reg .b64 	%SPL;
	.reg .b32 	%r<45>;
	.reg .b32 	%f<21>;
	.reg .b64 	%rd<11>;
	.reg .b64 	%fd<21>;

	mov.u64 	%SPL, __local_depot0;
	cvta.local.u64 	%SP, %SPL;
	ld.param.u64 	%rd1, [_Z11printkernelPfS__param_0];
	ld.param.u64 	%rd2, [_Z11printkernelPfS__param_1];
	add.u64 	%rd3, %SP, 0;
	add.u64 	%rd4, %SPL, 0;
	cvta.to.global.u64 	%rd5, %rd1;
	ld.global.f32 	%f1, [%rd5];
	cvt.f64.f32 	%fd1, %f1;
	st.local.f64 	[%rd4], %fd1;
	mov.u64 	%rd6, $str;
	cvta.global.u64 	%rd7, %rd6;
	{ // callseq 0, 0
	.param .b64 param0;
	st.param.b64 	[param0], %rd7;
	.param .b64 param1;
	st.param.b64 	[param1], %rd3;
	.param .b32 retval0;
	call.uni (retval0), 
	vprintf, 
	(
	param0, 
	param1
	);
	ld.param.b32 	%r1, [retval0];
	} // callseq 0
	ld.global.f32 	%f2, [%rd5+4];
	cvt.f64.f32 	%fd2, %f2;
	st.local.f64 	[%rd4], %fd2;
	{ // callseq 1, 0
	.param .b64 param0;
	st.param.b64 	[param0], %rd7;
	.param .b64 param1;
	st.param.b64 	[param1], %rd3;
	.param .b32 retval0;
	call.uni (retval0), 
	vprintf, 
	(
	param0, 
	param1
	);
	ld.param.b32 	%r3, [retval0];
	} // callseq 1
	ld.global.f32 	%f3, [%rd5+8];
	cvt.f64.f32 	%fd3, %f3;
	st.local.f64 	[%rd4], %fd3;
	{ // callseq 2, 0
	.param .b64 param0;
	st.param.b64 	[param0], %rd7;
	.param .b64 param1;
	st.param.b64 	[param1], %rd3;
	.param .b32 retval0;
	call.uni (retval0), 
	vprintf, 
	(
	param0, 
	param1
	);
	ld.param.b32 	%r5, [retval0];
	} // callseq 2
	ld.global.f32 	%f4, [%rd5+12];
	cvt.f64.f32 	%fd4, %f4;
	st.local.f64 	[%rd4], %fd4;
	{ // callseq 3, 0
	.param .b64 param0;
	st.param.b64 	[param0], %rd7;
	.param .b64 param1;
	st.param.b64 	[param1], %rd3;
	.param .b32 retval0;
	call.uni (retval0), 
	vprintf, 
	(
	param0, 
	param1
	);
	ld.param.b32 	%r7, [retval0];
	} // callseq 3
	ld.global.f32 	%f5, [%rd5+16];
	cvt.f64.f32 	%fd5, %f5;
	st.local.f64 	[%rd4], %fd5;
	{ // callseq 4, 0
	.param .b64 param0;
	st.param.b64 	[param0], %rd7;
	.param .b64 param1;
	st.param.b64 	[param1], %rd3;
	.param .b32 retval0;
	call.uni (retval0), 
	vprintf, 
	(
	param0, 
	param1
	);
	ld.param.b32 	%r9, [retval0];
	} // callseq 4
	ld.global.f32 	%f6, [%rd5+20];
	cvt.f64.f32 	%fd6, %f6;
	st.local.f64 	[%rd4], %fd6;
	{ // callseq 5, 0
	.param .b64 param0;
	st.param.b64 	[param0], %rd7;
	.param .b64 param1;
	st.param.b64 	[param1], %rd3;
	.param .b32 retval0;
	call.uni (retval0), 
	vprintf, 
	(
	param0, 
	param1
	);
	ld.param.b32 	%r11, [retval0];
	} // callseq 5
	ld.global.f32 	%f7, [%rd5+24];
	cvt.f64.f32 	%fd7, %f7;
	st.local.f64 	[%rd4], %fd7;
	{ // callseq 6, 0
	.param .b64 param0;
	st.param.b64 	[param0], %rd7;
	.param .b64 param1;
	st.param.b64 	[param1], %rd3;
	.param .b32 retval0;
	call.uni (retval0), 
	vprintf, 
	(
	param0, 
	param1
	);
	ld.param.b32 	%r13, [retval0];
	} // callseq 6
	ld.global.f32 	%f8, [%rd5+28];
	cvt.f64.f32 	%fd8, %f8;
	st.local.f64 	[%rd4], %fd8;
	{ // callseq 7, 0
	.param .b64 param0;
	st.param.b64 	[param0], %rd7;
	.param .b64 param1;
	st.param.b64 	[param1], %rd3;
	.param .b32 retval0;
	call.uni (retval0), 
	vprintf, 
	(
	param0, 
	param1
	);
	ld.param.b32 	%r15, [retval0];
	} // callseq 7
	ld.global.f32 	%f9, [%rd5+32];
	cvt.f64.f32 	%fd9, %f9;
	st.local.f64 	[%rd4], %fd9;
	{ // callseq 8, 0
	.param .b64 param0;
	st.param.b64 	[param0], %rd7;
	.param .b64 param1;
	st.param.b64 	[param1], %rd3;
	.param .b32 retval0;
	call.uni (retval0), 
	vprintf, 
	(
	param0, 
	param1
	);
	ld.param.b32 	%r17, [retval0];
	} // callseq 8
	ld.global.f32 	%f10, [%rd5+36];
	cvt.f64.f32 	%fd10, %f10;
	st.local.f64 	[%rd4], %fd10;
	{ // callseq 9, 0
	.param .b64 param0;
	st.param.b64 	[param0], %rd7;
	.param .b64 param1;
	st.param.b64 	[param1], %rd3;
	.param .b32 retval0;
	call.uni (retval0), 
	vprintf, 
	(
	param0, 
	param1
	);
	ld.param.b32 	%r19, [retval0];
	} // callseq 9
	mov.u64 	%rd8, $str$1;
	cvta.global.u64 	%rd9, %rd8;
	{ // callseq 10, 0
	.param .b64 param0;
	st.param.b64 	[param0], %rd9;
	.param .b64 param1;
	st.param.b64 	[param1], 0;
	.param .b32 retval0;
	call.uni (retval0), 
	vprintf, 
	(
	param0, 
	param1
	);
	ld.param.b32 	%r21, [retval0];
	} // callseq 10
	cvta.to.global.u64 	%rd10, %rd2;
	ld.global.f32 	%f11, [%rd10];
	cvt.f64.f32 	%fd11, %f11;
	st.local.f64 	[%rd4], %fd11;
	{ // callseq 11, 0
	.param .b64 param0;
	st.param.b64 	[param0], %rd7;
	.param .b64 param1;
	st.param.b64 	[param1], %rd3;
	.param .b32 retval0;
	call.uni (retval0), 
	vprintf, 
	(
	param0, 
	param1
	);
	ld.param.b32 	%r23, [retval0];
	} // callseq 11
	ld.global.f32 	%f12, [%rd10+4];
	cvt.f64.f32 	%fd12, %f12;
	st.local.f64 	[%rd4], %fd12;
	{ // callseq 12, 0
	.param .b64 param0;
	st.param.b64 	[param0], %rd7;
	.param .b64 param1;
	st.param.b64 	[param1], %rd3;
	.param .b32 retval0;
	call.uni (retval0), 
	vprintf, 
	(
	param0, 
	param1
	);
	ld.param.b32 	%r25, [retval0];
	} // callseq 12
	ld.global.f32 	%f13, [%rd10+8];
	cvt.f64.f32 	%fd13, %f13;
	st.local.f64 	[%rd4], %fd13;
	{ // callseq 13, 0
	.param .b64 param0;
	st.param.b64 	[param0], %rd7;
	.param .b64 param1;
	st.param.b64 	[param1], %rd3;
	.param .b32 retval0;
	call.uni (retval0), 
	vprintf, 
	(
	param0, 
	param1
	);
	ld.param.b32 	%r27, [retval0];
	} // callseq 13
	ld.global.f32 	%f14, [%rd10+12];
	cvt.f64.f32 	%fd14, %f14;
	st.local.f64 	[%rd4], %fd14;
	{ // callseq 14, 0
	.param .b64 param0;
	st.param.b64 	[param0], %rd7;
	.param .b64 param1;
	st.param.b64 	[param1], %rd3;
	.param .b32 retval0;
	call.uni (retval0), 
	vprintf, 
	(
	param0, 
	param1
	);
	ld.param.b32 	%r29, [retval0];
	} // callseq 14
	ld.global.f32 	%f15, [%rd10+16];
	cvt.f64.f32 	%fd15, %f15;
	st.local.f64 	[%rd4], %fd15;
	{ // callseq 15, 0
	.param .b64 param0;
	st.param.b64 	[param0], %rd7;
	.param .b64 param1;
	st.param.b64 	[param1], %rd3;
	.param .b32 retval0;
	call.uni (retval0), 
	vprintf, 
	(
	param0, 
	param1
	);
	ld.param.b32 	%r31, [retval0];
	} // callseq 15
	ld.global.f32 	%f16, [%rd10+20];
	cvt.f64.f32 	%fd16, %f16;
	st.local.f64 	[%rd4], %fd16;
	{ // callseq 16, 0
	.param .b64 param0;
	st.param.b64 	[param0], %rd7;
	.param .b64 param1;
	st.param.b64 	[param1], %rd3;
	.param .b32 retval0;
	call.uni (retval0), 
	vprintf, 
	(
	param0, 
	param1
	);
	ld.param.b32 	%r33, [retval0];
	} // callseq 16
	ld.global.f32 	%f17, [%rd10+24];
	cvt.f64.f32 	%fd17, %f17;
	st.local.f64 	[%rd4], %fd17;
	{ // callseq 17, 0
	.param .b64 param0;
	st.param.b64 	[param0], %rd7;
	.param .b64 param1;
	st.param.b64 	[param1], %rd3;
	.param .b32 retval0;
	call.uni (retval0), 
	vprintf, 
	(
	param0, 
	param1
	);
	ld.param.b32 	%r35, [retval0];
	} // callseq 17
	ld.global.f32 	%f18, [%rd10+28];
	cvt.f64.f32 	%fd18, %f18;
	st.local.f64 	[%rd4], %fd18;
	{ // callseq 18, 0
	.param .b64 param0;
	st.param.b64 	[param0], %rd7;
	.param .b64 param1;
	st.param.b64 	[param1], %rd3;
	.param .b32 retval0;
	call.uni (retval0), 
	vprintf, 
	(
	param0, 
	param1
	);
	ld.param.b32 	%r37, [retval0];
	} // callseq 18
	ld.global.f32 	%f19, [%rd10+32];
	cvt.f64.f32 	%fd19, %f19;
	st.local.f64 	[%rd4], %fd19;
	{ // callseq 19, 0
	.param .b64 param0;
	st.param.b64 	[param0], %rd7;
	.param .b64 param1;
	st.param.b64 	[param1], %rd3;
	.param .b32 retval0;
	call.uni (retval0), 
	vprintf, 
	(
	param0, 
	param1
	);
	ld.param.b32 	%r39, [retval0];
	} // callseq 19
	ld.global.f32 	%f20, [%rd10+36];
	cvt.f64.f32 	%fd20, %f20;
	st.local.f64 	[%rd4], %fd20;
	{ // callseq 20, 0
	.param .b64 param0;
	st.param.b64 	[param0], %rd7;
	.param .b64 param1;
	st.param.b64 	[param1], %rd3;
	.param .b32 retval0;
	call.uni (retval0), 
	vprintf, 
	(
	param0, 
	param1
	);
	ld.param.b32 	%r41, [retval0];
	} // callseq 20
	{ // callseq 21, 0
	.param .b64 param0;
	st.param.b64 	[param0], %rd9;
	.param .b64 param1;
	st.param.b64 	[param1], 0;
	.param .b32 retval0;
	call.uni (retval0), 
	vprintf, 
	(
	param0, 
	param1
	);
	ld.param.b32 	%r43, [retval0];
	} // callseq 21
	ret;

}
	// .globl	_Z7kernel1ILi128EEvPKfPf
.visible .entry _Z7kernel1ILi128EEvPKfPf(
	.param .u64 .ptr .align 1 _Z7kernel1ILi128EEvPKfPf_param_0,
	.param .u64 .ptr .align 1 _Z7kernel1ILi128EEvPKfPf_param_1
)
{
	.local .align 4 .b8 	__local_depot1[28];
	.reg .b64 	%SP;
	.reg .b64 	%SPL;
	.reg .pred 	%p<11>;
	.reg .b32 	%r<73>;
	.reg .b32 	%f<59>;
	.reg .b64 	%rd<44>;
	.reg .b64 	%fd<3>;
	// demoted variable
	.shared .align 4 .b8 _ZZ7kernel1ILi128EEvPKfPfE7x_cache[16384];
	mov.u64 	%SPL, __local_depot1;
	ld.param.u64 	%rd12, [_Z7kernel1ILi128EEvPKfPf_param_0];
	ld.param.u64 	%rd11, [_Z7kernel1ILi128EEvPKfPf_param_1];
	cvta.to.global.u64 	%rd1, %rd12;
	add.u64 	%rd2, %SPL, 0;
	mov.u32 	%r22, %ctaid.x;
	mov.u32 	%r23, %ntid.x;
	mul.lo.s32 	%r1, %r22, %r23;
	mov.u32 	%r24, %tid.x;
	cvt.u64.u32 	%rd3, %r24;
	mov.b32 	%r67, 0;
	cvt.u32.u64 	%r25, %rd3;
	mov.u32 	%r28, _ZZ7kernel1ILi128EEvPKfPfE7x_cache;
	shl.b32 	%r31, %r25, 2;
$L__BB1_1:
	add.s32 	%r26, %r67, %r1;
	shl.b32 	%r27, %r67, 9;
	add.s32 	%r29, %r28, %r27;
	shl.b32 	%r30, %r26, 7;
	cvt.u64.u32 	%rd14, %r30;
	add.s64 	%rd15, %rd3, %rd14;
	shl.b64 	%rd16, %rd15, 2;
	add.s64 	%rd17, %rd1, %rd16;
	ld.global.f32 	%f9, [%rd17];
	add.s32 	%r32, %r29, %r31;
	st.shared.f32 	[%r32], %f9;
	ld.global.f32 	%f10, [%rd17+128];
	st.shared.f32 	[%r32+128], %f10;
	ld.global.f32 	%f11, [%rd17+256];
	st.shared.f32 	[%r32+256], %f11;
	ld.global.f32 	%f12, [%rd17+384];
	st.shared.f32 	[%r32+384], %f12;
	add.s32 	%r33, %r30, 128;
	cvt.u64.u32 	%rd18, %r33;
	add.s64 	%rd19, %rd3, %rd18;
	shl.b64 	%rd20, %rd19, 2;
	add.s64 	%rd21, %rd1, %rd20;
	ld.global.f32 	%f13, [%rd21];
	st.shared.f32 	[%r32+512], %f13;
	ld.global.f32 	%f14, [%rd21+128];
	st.shared.f32 	[%r32+640], %f14;
	ld.global.f32 	%f15, [%rd21+256];
	st.shared.f32 	[%r32+768], %f15;
	ld.global.f32 	%f16, [%rd21+384];
	st.shared.f32 	[%r32+896], %f16;
	add.s32 	%r34, %r30, 256;
	cvt.u64.u32 	%rd22, %r34;
	add.s64 	%rd23, %rd3, %rd22;
	shl.b64 	%rd24, %rd23, 2;
	add.s64 	%rd25, %rd1, %rd24;
	ld.global.f32 	%f17, [%rd25];
	st.shared.f32 	[%r32+1024], %f17;
	ld.global.f32 	%f18, [%rd25+128];
	st.shared.f32 	[%r32+1152], %f18;
	ld.global.f32 	%f19, [%rd25+256];
	st.shared.f32 	[%r32+1280], %f19;
	ld.global.f32 	%f20, [%rd25+384];
	st.shared.f32 	[%r32+1408], %f20;
	add.s32 	%r35, %r30, 384;
	cvt.u64.u32 	%rd26, %r35;
	add.s64 	%rd27, %rd3, %rd26;
	shl.b64 	%rd28, %rd27, 2;
	add.s64 	%rd29, %rd1, %rd28;
	ld.global.f32 	%f21, [%rd29];
	st.shared.f32 	[%r32+1536], %f21;
	ld.global.f32 	%f22, [%rd29+128];
	st.shared.f32 	[%r32+1664], %f22;
	ld.global.f32 	%f23, [%rd29+256];
	st.shared.f32 	[%r32+1792], %f23;
	ld.global.f32 	%f24, [%rd29+384];
	st.shared.f32 	[%r32+1920], %f24;
	add.s32 	%r67, %r67, 4;
	setp.ne.s32 	%p1, %r67, 32;
	@%p1 bra 	$L__BB1_1;
	bar.sync 	0;
	shl.b32 	%r38, %r25, 9;
	add.s32 	%r4, %r28, %r38;
	mov.f32 	%f57, 0f00000000;
	mov.b32 	%r68, 0;
$L__BB1_3:
	shl.b32 	%r40, %r68, 2;
	add.s32 	%r41, %r4, %r40;
	ld.shared.f32 	%f2, [%r41];
	mul.f32 	%f26, %f2, 0f3F22F983;
	cvt.rni.s32.f32 	%r72, %f26;
	cvt.rn.f32.s32 	%f27, %r72;
	fma.rn.f32 	%f28, %f27, 0fBFC90FDA, %f2;
	fma.rn.f32 	%f29, %f27, 0fB3A22168, %f28;
	fma.rn.f32 	%f58, %f27, 0fA7C234C5, %f29;
	abs.f32 	%f4, %f2;
	setp.ltu.f32 	%p2, %f4, 0f47CE4780;
	@%p2 bra 	$L__BB1_11;
	setp.neu.f32 	%p3, %f4, 0f7F800000;
	@%p3 bra 	$L__BB1_6;
	mov.f32 	%f32, 0f00000000;
	mul.rn.f32 	%f58, %f2, %f32;
	mov.b32 	%r72, 0;
	bra.uni 	$L__BB1_11;
$L__BB1_6:
	mov.b32 	%r7, %f2;
	shl.b32 	%r43, %r7, 8;
	or.b32  	%r8, %r43, -2147483648;
	mov.b64 	%rd43, 0;
	mov.b32 	%r69, 0;
	mov.u64 	%rd41, __cudart_i2opi_f;
	mov.u64 	%rd42, %rd2;
$L__BB1_7:
	.pragma "nounroll";
	ld.global.nc.u32 	%r44, [%rd41];
	mad.wide.u32 	%rd32, %r44, %r8, %rd43;
	shr.u64 	%rd43, %rd32, 32;
	st.local.u32 	[%rd42], %rd32;
	add.s32 	%r69, %r69, 1;
	add.s64 	%rd42, %rd42, 4;
	add.s64 	%rd41, %rd41, 4;
	setp.ne.s32 	%p4, %r69, 6;
	@%p4 bra 	$L__BB1_7;
	shr.u32 	%r45, %r7, 23;
	st.local.u32 	[%rd2+24], %rd43;
	and.b32  	%r11, %r45, 31;
	and.b32  	%r46, %r45, 224;
	add.s32 	%r47, %r46, -128;
	shr.u32 	%r48, %r47, 5;
	mul.wide.u32 	%rd33, %r48, 4;
	sub.s64 	%rd10, %rd2, %rd33;
	ld.local.u32 	%r70, [%rd10+24];
	ld.local.u32 	%r71, [%rd10+20];
	setp.eq.s32 	%p5, %r11, 0;
	@%p5 bra 	$L__BB1_10;
	shf.l.wrap.b32 	%r70, %r71, %r70, %r11;
	ld.local.u32 	%r49, [%rd10+16];
	shf.l.wrap.b32 	%r71, %r49, %r71, %r11;
$L__BB1_10:
	shr.u32 	%r50, %r70, 30;
	shf.l.wrap.b32 	%r51, %r71, %r70, 2;
	shl.b32 	%r52, %r71, 2;
	shr.u32 	%r53, %r51, 31;
	add.s32 	%r54, %r53, %r50;
	neg.s32 	%r55, %r54;
	setp.lt.s32 	%p6, %r7, 0;
	selp.b32 	%r72, %r55, %r54, %p6;
	xor.b32  	%r56, %r51, %r7;
	shr.s32 	%r57, %r51, 31;
	xor.b32  	%r58, %r57, %r51;
	xor.b32  	%r59, %r57, %r52;
	cvt.u64.u32 	%rd34, %r58;
	shl.b64 	%rd35, %rd34, 32;
	cvt.u64.u32 	%rd36, %r59;
	or.b64  	%rd37, %rd35, %rd36;
	cvt.rn.f64.s64 	%fd1, %rd37;
	mul.f64 	%fd2, %fd1, 0d3BF921FB54442D19;
	cvt.rn.f32.f64 	%f30, %fd2;
	neg.f32 	%f31, %f30;
	setp.lt.s32 	%p7, %r56, 0;
	selp.f32 	%f58, %f31, %f30, %p7;
$L__BB1_11:
	mul.rn.f32 	%f33, %f58, %f58;
	and.b32  	%r61, %r72, 1;
	setp.eq.b32 	%p8, %r61, 1;
	selp.f32 	%f34, 0f3F800000, %f58, %p8;
	fma.rn.f32 	%f35, %f33, %f34, 0f00000000;
	fma.rn.f32 	%f36, %f33, 0f37CBAC00, 0fBAB607ED;
	selp.f32 	%f37, %f36, 0fB94D4153, %p8;
	selp.f32 	%f38, 0f3D2AAABB, 0f3C0885E4, %p8;
	fma.rn.f32 	%f39, %f37, %f33, %f38;
	selp.f32 	%f40, 0fBEFFFFFF, 0fBE2AAAA8, %p8;
	fma.rn.f32 	%f41, %f39, %f33, %f40;
	fma.rn.f32 	%f42, %f41, %f35, %f34;
	and.b32  	%r62, %r72, 2;
	setp.eq.s32 	%p9, %r62, 0;
	mov.f32 	%f43, 0f00000000;
	sub.f32 	%f44, %f43, %f42;
	selp.f32 	%f45, %f42, %f44, %p9;
	fma.rn.f32 	%f46, %f45, 0f3BBB989D, 0f3F000000;
	cvt.sat.f32.f32 	%f47, %f46;
	mov.f32 	%f48, 0f4B400001;
	mov.f32 	%f49, 0f437C0000;
	fma.rm.f32 	%f50, %f47, %f49, %f48;
	add.f32 	%f51, %f50, 0fCB40007F;
	neg.f32 	%f52, %f51;
	fma.rn.f32 	%f53, %f45, 0f3FB8AA3B, %f52;
	fma.rn.f32 	%f54, %f45, 0f32A57060, %f53;
	mov.b32 	%r63, %f50;
	shl.b32 	%r64, %r63, 23;
	mov.b32 	%f55, %r64;
	ex2.approx.ftz.f32 	%f56, %f54;
	fma.rn.f32 	%f57, %f56, %f55, %f57;
	add.s32 	%r68, %r68, 1;
	setp.ne.s32 	%p10, %r68, 128;
	@%p10 bra 	$L__BB1_3;
	cvta.to.global.u64 	%rd38, %rd11;
	add.s32 	%r66, %r1, %r25;
	mul.wide.u32 	%rd39, %r66, 4;
	add.s64 	%rd40, %rd38, %rd39;
	st.global.f32 	[%rd40], %f57;
	ret;

}
	// .globl	_ZN3cub18CUB_300001_SM_10006detail11EmptyKernelIvEEvv
.visible .entry _ZN3cub18CUB_300001_SM_10006detail11EmptyKernelIvEEvv()
{


	ret;

}
	// .globl	_ZN3cub18CUB_300001_SM_10006detail8for_each13static_kernelINS2_12policy_hub_t12policy_500_tElN6thrust24THRUST_300001_SM_1000_NS8cuda_cub6__fill7functorIPffEEEEvT0_T1_
.visible .entry _ZN3cub18CUB_300001_SM_10006detail8for_each13static_kernelINS2_12policy_hub_t12policy_500_tElN6thrust24THRUST_300001_SM_1000_NS8cuda_cub6__fill7functorIPffEEEEvT0_T1_(
	.param .u64 _ZN3cub18CUB_300001_SM_10006detail8for_each13static_kernelINS2_12policy_hub_t12policy_500_tElN6thrust24THRUST_300001_SM_1000_NS8cuda_cub6__fill7functorIPffEEEEvT0_T1__param_0,
	.param .align 8 .b8 _ZN3cub18CUB_300001_SM_10006detail8for_each13static_kernelINS2_12policy_hub_t12policy_500_tElN6thrust24THRUST_300001_SM_1000_NS8cuda_cub6__fill7functorIPffEEEEvT0_T1__param_1[16]
)
.maxntid 256
{
	.reg .pred 	%p<4>;
	.reg .b16 	%rs<5>;
	.reg .b32 	%r<10>;
	.reg .b32 	%f<3>;
	.reg .b64 	%rd<17>;

	ld.param.f32 	%f2, [_ZN3cub18CUB_300001_SM_10006detail8for_each13static_kernelINS2_12policy_hub_t12policy_500_tElN6thrust24THRUST_300001_SM_1000_NS8cuda_cub6__fill7functorIPffEEEEvT0_T1__param_1+8];
	ld.param.u64 	%rd5, [_ZN3cub18CUB_300001_SM_10006detail8for_each13static_kernelINS2_12policy_hub_t12policy_500_tElN6thrust24THRUST_300001_SM_1000_NS8cuda_cub6__fill7functorIPffEEEEvT0_T1__param_1];
	ld.param.u64 	%rd6, [_ZN3cub18CUB_300001_SM_10006detail8for_each13static_kernelINS2_12policy_hub_t12policy_500_tElN6thrust24THRUST_300001_SM_1000_NS8cuda_cub6__fill7functorIPffEEEEvT0_T1__param_0];
	mov.u32 	%r7, %ctaid.x;
	mul.wide.u32 	%rd1, %r7, 512;
	sub.s64 	%rd2, %rd6, %rd1;
	setp.lt.s64 	%p1, %rd2, 512;
	@%p1 bra 	$L__BB3_2;
	mov.u32 	%r9, %tid.x;
	cvta.to.global.u64 	%rd12, %rd5;
	cvt.u64.u32 	%rd13, %r9;
	add.s64 	%rd14, %rd1, %rd13;
	shl.b64 	%rd15, %rd14, 2;
	add.s64 	%rd16, %rd12, %rd15;
	st.global.f32 	[%rd16], %f2;
	st.global.f32 	[%rd16+1024], %f2;
	bra.uni 	$L__BB3_6;
$L__BB3_2:
	cvta.to.global.u64 	%rd7, %rd5;
	mov.u32 	%r1, %tid.x;
	cvt.s64.s32 	%rd3, %rd2;
	cvt.u64.u32 	%rd8, %r1;
	setp.le.s64 	%p2, %rd3, %rd8;
	add.s64 	%rd9, %rd1, %rd8;
	shl.b64 	%rd10, %rd9, 2;
	add.s64 	%rd4, %rd7, %rd10;
	@%p2 bra 	$L__BB3_4;
	st.global.f32 	[%rd4], %f2;
$L__BB3_4:
	add.s32 	%r8, %r1, 256;
	cvt.u64.u32 	%rd11, %r8;
	setp.le.s64 	%p3, %rd3, %rd11;
	@%p3 bra 	$L__BB3_6;
	st.global.f32 	[%rd4+1024], %f2;
$L__BB3_6:
	ret;

}


// ===== COMPILED SASS (sm_100) =====

	.target	sm_100

	.elftype	@"ET_EXEC"


//--------------------- .note.nv.tkinfo           --------------------------
	.section	.note.nv.tkinfo,"",@"SHT_NOTE"
	.sectionflags	@"SHF_NOTE_NV_TKINFO"
	.tkinfo
        /*0018*/ 	.word	0x00000002
        /*0030*/ 	.string	""
        /*0030*/ 	.string	"ptxas"
        /*0030*/ 	.string	"Cuda compilation tools, release 13.0, V13.0.88"
        /*0030*/ 	.string	"Build cuda_13.0.r13.0/compiler.36424714_0"
        /*0030*/ 	.string	"-arch sm_100 -m 64 "



//--------------------- .note.nv.cuinfo           --------------------------
	.section	.note.nv.cuinfo,"",@"SHT_NOTE"
	.sectionflags	@"SHF_NOTE_NV_CUINFO"
        /*0018*/ 	.short	0x0002
        /*001a*/ 	.short	0x0064
        /*001c*/ 	.short	0x0082
	.zero		2


//--------------------- .nv.info                  --------------------------
	.section	.nv.info,"",@"SHT_CUDA_INFO"
	.align	4


	//----- nvinfo : EIATTR_REGCOUNT
	.align		4
        /*0000*/ 	.byte	0x04, 0x2f
        /*0002*/ 	.short	(.L_49 - .L_48)
	.align		4
.L_48:
        /*0004*/ 	.word	index@(_Z11printkernelPfS_)
        /*0008*/ 	.word	0x00000018


	//----- nvinfo : EIATTR_FRAME_SIZE
	.align		4
.L_49:
        /*000c*/ 	.byte	0x04, 0x11
        /*000e*/ 	.short	(.L_51 - .L_50)
	.align		4
.L_50:
        /*0010*/ 	.word	index@(_Z11printkernelPfS_)
        /*0014*/ 	.word	0x00000008


	//----- nvinfo : EIATTR_REGCOUNT
	.align		4
.L_51:
        /*0018*/ 	.byte	0x04, 0x2f
        /*001a*/ 	.short	(.L_53 - .L_52)
	.align		4
.L_52:
        /*001c*/ 	.word	index@(_Z7kernel1ILi128EEvPKfPf)
        /*0020*/ 	.word	0x0000001f


	//----- nvinfo : EIATTR_FRAME_SIZE
	.align		4
.L_53:
        /*0024*/ 	.byte	0x04, 0x11
        /*0026*/ 	.short	(.L_55 - .L_54)
	.align		4
.L_54:
        /*0028*/ 	.word	index@(_Z7kernel1ILi128EEvPKfPf)
        /*002c*/ 	.word	0x00000000


	//----- nvinfo : EIATTR_REGCOUNT
	.align		4
.L_55:
        /*0030*/ 	.byte	0x04, 0x2f
        /*0032*/ 	.short	(.L_57 - .L_56)
	.align		4
.L_56:
        /*0034*/ 	.word	index@(_ZN3cub18CUB_300001_SM_10006detail11EmptyKernelIvEEvv)
        /*0038*/ 	.word	0x00000004


	//----- nvinfo : EIATTR_FRAME_SIZE
	.align		4
.L_57:
        /*003c*/ 	.byte	0x04, 0x11
        /*003e*/ 	.short	(.L_59 - .L_58)
	.align		4
.L_58:
        /*0040*/ 	.word	index@(_ZN3cub18CUB_300001_SM_10006detail11EmptyKernelIvEEvv)
        /*0044*/ 	.word	0x00000000


	//----- nvinfo : EIATTR_REGCOUNT
	.align		4
.L_59:
        /*0048*/ 	.byte	0x04, 0x2f
        /*004a*/ 	.short	(.L_61 - .L_60)
	.align		4
.L_60:
        /*004c*/ 	.word	index@(_ZN3cub18CUB_300001_SM_10006detail8for_each13static_kernelINS2_12policy_hub_t12policy_500_tElN6thrust24THRUST_300001_SM_1000_NS8cuda_cub6__fill7functorIPffEEEEvT0_T1_)
        /*0050*/ 	.word	0x00000008


	//----- nvinfo : EIATTR_FRAME_SIZE
	.align		4
.L_61:
        /*0054*/ 	.byte	0x04, 0x11
        /*0056*/ 	.short	(.L_63 - .L_62)
	.align		4
.L_62:
        /*0058*/ 	.word	index@(_ZN3cub18CUB_300001_SM_10006detail8for_each13static_kernelINS2_12policy_hub_t12policy_500_tElN6thrust24THRUST_300001_SM_1000_NS8cuda_cub6__fill7functorIPffEEEEvT0_T1_)
        /*005c*/ 	.word	0x00000000


	//----- nvinfo : EIATTR_MIN_STACK_SIZE
	.align		4
.L_63:
        /*0060*/ 	.byte	0x04, 0x12
        /*0062*/ 	.short	(.L_65 - .L_64)
	.align		4
.L_64:
        /*0064*/ 	.word	index@(_ZN3cub18CUB_300001_SM_10006detail8for_each13static_kernelINS2_12policy_hub_t12policy_500_tElN6thrust24THRUST_300001_SM_1000_NS8cuda_cub6__fill7functorIPffEEEEvT0_T1_)
        /*0068*/ 	.word	0x00000000


	//----- nvinfo : EIATTR_MIN_STACK_SIZE
	.align		4
.L_65:
        /*006c*/ 	.byte	0x04, 0x12
        /*006e*/ 	.short	(.L_67 - .L_66)
	.align		4
.L_66:
        /*0070*/ 	.word	index@(_ZN3cub18CUB_300001_SM_10006detail11EmptyKernelIvEEvv)
        /*0074*/ 	.word	0x00000000


	//----- nvinfo : EIATTR_MIN_STACK_SIZE
	.align		4
.L_67:
        /*0078*/ 	.byte	0x04, 0x12
        /*007a*/ 	.short	(.L_69 - .L_68)
	.align		4
.L_68:
        /*007c*/ 	.word	index@(_Z7kernel1ILi128EEvPKfPf)
        /*0080*/ 	.word	0x00000000


	//----- nvinfo : EIATTR_MIN_STACK_SIZE
	.align		4
.L_69:
        /*0084*/ 	.byte	0x04, 0x12
        /*0086*/ 	.short	(.L_71 - .L_70)
	.align		4
.L_70:
        /*0088*/ 	.word	index@(_Z11printkernelPfS_)
        /*008c*/ 	.word	0x00000008
.L_71:


//--------------------- .nv.compat                --------------------------
	.section	.nv.compat,"",@"SHT_CUDA_COMPAT_INFO"
	.align	4
        /*0000*/ 	.byte	0x02, 0x09, 0x00, 0x00, 0x02, 0x02, 0x01, 0x00, 0x02, 0x05, 0x05, 0x00, 0x03, 0x07, 0x01, 0x01
        /*0010*/ 	.byte	0x02, 0x03, 0x00, 0x00, 0x02, 0x06, 0x01, 0x00, 0x04, 0x0b, 0x08, 0x00, 0x01, 0x00, 0x00, 0x00
        /*0020*/ 	.byte	0x00, 0x00, 0x00, 0x00


//--------------------- .nv.info._ZN3cub18CUB_300001_SM_10006detail8for_each13static_kernelINS2_12policy_hub_t12policy_500_tElN6thrust24THRUST_300001_SM_1000_NS8cuda_cub6__fill7functorIPffEEEEvT0_T1_ --------------------------
	.section	.nv.info._ZN3cub18CUB_300001_SM_10006detail8for_each13static_kernelINS2_12policy_hub_t12policy_500_tElN6thrust24THRUST_300001_SM_1000_NS8cuda_cub6__fill7functorIPffEEEEvT0_T1_,"",@"SHT_CUDA_INFO"
	.sectionflags	@""
	.align	4


	//----- nvinfo : EIATTR_CUDA_API_VERSION
	.align		4
        /*0000*/ 	.byte	0x04, 0x37
        /*0002*/ 	.short	(.L_73 - .L_72)
.L_72:
        /*0004*/ 	.word	0x00000082


	//----- nvinfo : EIATTR_KPARAM_INFO
	.align		4
.L_73:
        /*0008*/ 	.byte	0x04, 0x17
        /*000a*/ 	.short	(.L_75 - .L_74)
.L_74:
        /*000c*/ 	.word	0x00000000
        /*0010*/ 	.short	0x0001
        /*0012*/ 	.short	0x0008
        /*0014*/ 	.byte	0x00, 0xf0, 0x41, 0x00


	//----- nvinfo : EIATTR_KPARAM_INFO
	.align		4
.L_75:
        /*0018*/ 	.byte	0x04, 0x17
        /*001a*/ 	.short	(.L_77 - .L_76)
.L_76:
        /*001c*/ 	.word	0x00000000
        /*0020*/ 	.short	0x0000
        /*0022*/ 	.short	0x0000
        /*0024*/ 	.byte	0x00, 0xf0, 0x21, 0x00


	//----- nvinfo : EIATTR_SPARSE_MMA_MASK
	.align		4
.L_77:
        /*0028*/ 	.byte	0x03, 0x50
        /*002a*/ 	.short	0x0000


	//----- nvinfo : EIATTR_MAXREG_COUNT
	.align		4
        /*002c*/ 	.byte	0x03, 0x1b
        /*002e*/ 	.short	0x00ff


	//----- nvinfo : EIATTR_MERCURY_ISA_VERSION
	.align		4
        /*0030*/ 	.byte	0x03, 0x5f
        /*0032*/ 	.short	0x0101


	//----- nvinfo : EIATTR_VRC_CTA_INIT_COUNT
	.align		4
        /*0034*/ 	.byte	0x02, 0x4a
	.zero		1
	.zero		1


	//----- nvinfo : EIATTR_EXIT_INSTR_OFFSETS
	.align		4
        /*0038*/ 	.byte	0x04, 0x1c
        /*003a*/ 	.short	(.L_79 - .L_78)


	//   ....[0]....
.L_78:
        /*003c*/ 	.word	0x00000130


	//   ....[1]....
        /*0040*/ 	.word	0x00000240


	//   ....[2]....
        /*0044*/ 	.word	0x00000270


	//----- nvinfo : EIATTR_MAX_THREADS
	.align		4
.L_79:
        /*0048*/ 	.byte	0x04, 0x05
        /*004a*/ 	.short	(.L_81 - .L_80)
.L_80:
        /*004c*/ 	.word	0x00000100
        /*0050*/ 	.word	0x00000001
        /*0054*/ 	.word	0x00000001


	//----- nvinfo : EIATTR_CBANK_PARAM_SIZE
	.align		4
.L_81:
        /*0058*/ 	.byte	0x03, 0x19
        /*005a*/ 	.short	0x0018


	//----- nvinfo : EIATTR_PARAM_CBANK
	.align		4
        /*005c*/ 	.byte	0x04, 0x0a
        /*005e*/ 	.short	(.L_83 - .L_82)
	.align		4
.L_82:
        /*0060*/ 	.word	index@(.nv.constant0._ZN3cub18CUB_300001_SM_10006detail8for_each13static_kernelINS2_12policy_hub_t12policy_500_tElN6thrust24THRUST_300001_SM_1000_NS8cuda_cub6__fill7functorIPffEEEEvT0_T1_)
        /*0064*/ 	.short	0x0380
        /*0066*/ 	.short	0x0018


	//----- nvinfo : EIATTR_SW_WAR
	.align		4
.L_83:
        /*0068*/ 	.byte	0x04, 0x36
        /*006a*/ 	.short	(.L_85 - .L_84)
.L_84:
        /*006c*/ 	.word	0x00000008
.L_85:


//--------------------- .nv.info._ZN3cub18CUB_300001_SM_10006detail11EmptyKernelIvEEvv --------------------------
	.section	.nv.info._ZN3cub18CUB_300001_SM_10006detail11EmptyKernelIvEEvv,"",@"SHT_CUDA_INFO"
	.sectionflags	@""
	.align	4


	//----- nvinfo : EIATTR_CUDA_API_VERSION
	.align		4
        /*0000*/ 	.byte	0x04, 0x37
        /*0002*/ 	.short	(.L_87 - .L_86)
.L_86:
        /*0004*/ 	.word	0x00000082


	//----- nvinfo : EIATTR_SPARSE_MMA_MASK
	.align		4
.L_87:
        /*0008*/ 	.byte	0x03, 0x50
        /*000a*/ 	.short	0x0000


	//----- nvinfo : EIATTR_MAXREG_COUNT
	.align		4
        /*000c*/ 	.byte	0x03, 0x1b
        /*000e*/ 	.short	0x00ff


	//----- nvinfo : EIATTR_MERCURY_ISA_VERSION
	.align		4
        /*0010*/ 	.byte	0x03, 0x5f
        /*0012*/ 	.short	0x0101


	//----- nvinfo : EIATTR_VRC_CTA_INIT_COUNT
	.align		4
        /*0014*/ 	.byte	0x02, 0x4a
	.zero		1
	.zero		1


	//----- nvinfo : EIATTR_EXIT_INSTR_OFFSETS
	.align		4
        /*0018*/ 	.byte	0x04, 0x1c
        /*001a*/ 	.short	(.L_89 - .L_88)


	//   ....[0]....
.L_88:
        /*001c*/ 	.word	0x00000010


	//----- nvinfo : EIATTR_SW_WAR
	.align		4
.L_89:
        /*0020*/ 	.byte	0x04, 0x36
        /*0022*/ 	.short	(.L_91 - .L_90)
.L_90:
        /*0024*/ 	.word	0x00000008
.L_91:


//--------------------- .nv.info._Z7kernel1ILi128EEvPKfPf --------------------------
	.section	.nv.info._Z7kernel1ILi128EEvPKfPf,"",@"SHT_CUDA_INFO"
	.sectionflags	@""
	.align	4


	//----- nvinfo : EIATTR_CUDA_API_VERSION
	.align		4
        /*0000*/ 	.byte	0x04, 0x37
        /*0002*/ 	.short	(.L_93 - .L_92)
.L_92:
        /*0004*/ 	.word	0x00000082


	//----- nvinfo : EIATTR_KPARAM_INFO
	.align		4
.L_93:
        /*0008*/ 	.byte	0x04, 0x17
        /*000a*/ 	.short	(.L_95 - .L_94)
.L_94:
        /*000c*/ 	.word	0x00000000
        /*0010*/ 	.short	0x0001
        /*0012*/ 	.short	0x0008
        /*0014*/ 	.byte	0x00, 0xf5, 0x21, 0x00


	//----- nvinfo : EIATTR_KPARAM_INFO
	.align		4
.L_95:
        /*0018*/ 	.byte	0x04, 0x17
        /*001a*/ 	.short	(.L_97 - .L_96)
.L_96:
        /*001c*/ 	.word	0x00000000
        /*0020*/ 	.short	0x0000
        /*0022*/ 	.short	0x0000
        /*0024*/ 	.byte	0x00, 0xf5, 0x21, 0x00


	//----- nvinfo : EIATTR_SPARSE_MMA_MASK
	.align		4
.L_97:
        /*0028*/ 	.byte	0x03, 0x50
        /*002a*/ 	.short	0x0000


	//----- nvinfo : EIATTR_MAXREG_COUNT
	.align		4
        /*002c*/ 	.byte	0x03, 0x1b
        /*002e*/ 	.short	0x00ff


	//----- nvinfo : EIATTR_NUM_BARRIERS
	.align		4
        /*0030*/ 	.byte	0x02, 0x4c
        /*0032*/ 	.byte	0x01
	.zero		1


	//----- nvinfo : EIATTR_MERCURY_ISA_VERSION
	.align		4
        /*0034*/ 	.byte	0x03, 0x5f
        /*0036*/ 	.short	0x0101


	//----- nvinfo : EIATTR_VRC_CTA_INIT_COUNT
	.align		4
        /*0038*/ 	.byte	0x02, 0x4a
	.zero		1
	.zero		1


	//----- nvinfo : EIATTR_EXIT_INSTR_OFFSETS
	.align		4
        /*003c*/ 	.byte	0x04, 0x1c
        /*003e*/ 	.short	(.L_99 - .L_98)


	//   ....[0]....
.L_98:
        /*0040*/ 	.word	0x00000d70


	//----- nvinfo : EIATTR_CRS_STACK_SIZE
	.align		4
.L_99:
        /*0044*/ 	.byte	0x04, 0x1e
        /*0046*/ 	.short	(.L_101 - .L_100)
.L_100:
        /*0048*/ 	.word	0x00000000


	//----- nvinfo : EIATTR_CBANK_PARAM_SIZE
	.align		4
.L_101:
        /*004c*/ 	.byte	0x03, 0x19
        /*004e*/ 	.short	0x0010


	//----- nvinfo : EIATTR_PARAM_CBANK
	.align		4
        /*0050*/ 	.byte	0x04, 0x0a
        /*0052*/ 	.short	(.L_103 - .L_102)
	.align		4
.L_102:
        /*0054*/ 	.word	index@(.nv.constant0._Z7kernel1ILi128EEvPKfPf)
        /*0058*/ 	.short	0x0380
        /*005a*/ 	.short	0x0010


	//----- nvinfo : EIATTR_SW_WAR
	.align		4
.L_103:
        /*005c*/ 	.byte	0x04, 0x36
        /*005e*/ 	.short	(.L_105 - .L_104)
.L_104:
        /*0060*/ 	.word	0x00000008
.L_105:


//--------------------- .nv.info._Z11printkernelPfS_ --------------------------
	.section	.nv.info._Z11printkernelPfS_,"",@"SHT_CUDA_INFO"
	.sectionflags	@""
	.align	4


	//----- nvinfo : EIATTR_CUDA_API_VERSION
	.align		4
        /*0000*/ 	.byte	0x04, 0x37
        /*0002*/ 	.short	(.L_107 - .L_106)
.L_106:
        /*0004*/ 	.word	0x00000082


	//----- nvinfo : EIATTR_KPARAM_INFO
	.align		4
.L_107:
        /*0008*/ 	.byte	0x04, 0x17
        /*000a*/ 	.short	(.L_109 - .L_108)
.L_108:
        /*000c*/ 	.word	0x00000000
        /*0010*/ 	.short	0x0001
        /*0012*/ 	.short	0x0008
        /*0014*/ 	.byte	0x00, 0xf5, 0x21, 0x00


	//----- nvinfo : EIATTR_KPARAM_INFO
	.align		4
.L_109:
        /*0018*/ 	.byte	0x04, 0x17
        /*001a*/ 	.short	(.L_111 - .L_110)
.L_110:
        /*001c*/ 	.word	0x00000000
        /*0020*/ 	.short	0x0000
        /*0022*/ 	.short	0x0000
        /*0024*/ 	.byte	0x00, 0xf5, 0x21, 0x00


	//----- nvinfo : EIATTR_SPARSE_MMA_MASK
	.align		4
.L_111:
        /*0028*/ 	.byte	0x03, 0x50
        /*002a*/ 	.short	0x0000


	//----- nvinfo : EIATTR_MAXREG_COUNT
	.align		4
        /*002c*/ 	.byte	0x03, 0x1b
        /*002e*/ 	.short	0x00ff


	//----- nvinfo : EIATTR_EXTERNS
	.align		4
        /*0030*/ 	.byte	0x04, 0x0f
        /*0032*/ 	.short	(.L_113 - .L_112)


	//   ....[0]....
	.align		4
.L_112:
        /*0034*/ 	.word	index@(vprintf)


	//----- nvinfo : EIATTR_MERCURY_ISA_VERSION
	.align		4
.L_113:
        /*0038*/ 	.byte	0x03, 0x5f
        /*003a*/ 	.short	0x0101


	//----- nvinfo : EIATTR_VRC_CTA_INIT_COUNT
	.align		4
        /*003c*/ 	.byte	0x02, 0x4a
	.zero		1
	.zero		1


	//----- nvinfo : EIATTR_SYSCALL_OFFSETS
	.align		4
        /*0040*/ 	.byte	0x04, 0x46
        /*0042*/ 	.short	(.L_115 - .L_114)


	//   ....[0]....
.L_114:
        /*0044*/ 	.word	0x00000130


	//   ....[1]....
        /*0048*/ 	.word	0x000001f0


	//   ....[2]....
        /*004c*/ 	.word	0x000002b0


	//   ....[3]....
        /*0050*/ 	.word	0x00000370


	//   ....[4]....
        /*0054*/ 	.word	0x00000430


	//   ....[5]....
        /*0058*/ 	.word	0x000004f0


	//   ....[6]....
        /*005c*/ 	.word	0x000005b0


	//   ....[7]....
        /*0060*/ 	.word	0x00000670


	//   ....[8]....
        /*0064*/ 	.word	0x00000730


	//   ....[9]....
        /*0068*/ 	.word	0x000007f0


	//   ....[10]....
        /*006c*/ 	.word	0x00000860


	//   ....[11]....
        /*0070*/ 	.word	0x00000920


	//   ....[12]....
        /*0074*/ 	.word	0x000009e0


	//   ....[13]....
        /*0078*/ 	.word	0x00000aa0


	//   ....[14]....
        /*007c*/ 	.word	0x00000b60


	//   ....[15]....
        /*0080*/ 	.word	0x00000c20


	//   ....[16]....
        /*0084*/ 	.word	0x00000ce0


	//   ....[17]....
        /*0088*/ 	.word	0x00000da0


	//   ....[18]....
        /*008c*/ 	.word	0x00000e60


	//   ....[19]....
        /*0090*/ 	.word	0x00000f20


	//   ....[20]....
        /*0094*/ 	.word	0x00000fe0


	//   ....[21]....
        /*0098*/ 	.word	0x00001050


	//----- nvinfo : EIATTR_EXIT_INSTR_OFFSETS
	.align		4
.L_115:
        /*009c*/ 	.byte	0x04, 0x1c
        /*009e*/ 	.short	(.L_117 - .L_116)


	//   ....[0]....
.L_116:
        /*00a0*/ 	.word	0x00001060


	//----- nvinfo : EIATTR_CBANK_PARAM_SIZE
	.align		4
.L_117:
        /*00a4*/ 	.byte	0x03, 0x19
        /*00a6*/ 	.short	0x0010


	//----- nvinfo : EIATTR_PARAM_CBANK
	.align		4
        /*00a8*/ 	.byte	0x04, 0x0a
        /*00aa*/ 	.short	(.L_119 - .L_118)
	.align		4
.L_118:
        /*00ac*/ 	.word	index@(.nv.constant0._Z11printkernelPfS_)
        /*00b0*/ 	.short	0x0380
        /*00b2*/ 	.short	0x0010


	//----- nvinfo : EIATTR_SW_WAR
	.align		4
.L_119:
        /*00b4*/ 	.byte	0x04, 0x36
        /*00b6*/ 	.short	(.L_121 - .L_120)
.L_120:
        /*00b8*/ 	.word	0x00000008
.L_121:


//--------------------- .nv.callgraph             --------------------------
	.section	.nv.callgraph,"",@"SHT_CUDA_CALLGRAPH"
	.align	4
	.sectionentsize	8
	.align		4
        /*0000*/ 	.word	0x00000000
	.align		4
        /*0004*/ 	.word	0xffffffff
	.align		4
        /*0008*/ 	.word	index@(_Z11printkernelPfS_)
	.align		4
        /*000c*/ 	.word	index@(vprintf)
	.align		4
        /*0010*/ 	.word	0x00000000
	.align		4
        /*0014*/ 	.word	0xfffffffe
	.align		4
        /*0018*/ 	.word	0x00000000
	.align		4
        /*001c*/ 	.word	0xfffffffd
	.align		4
        /*0020*/ 	.word	0x00000000
	.align		4
        /*0024*/ 	.word	0xfffffffc


//--------------------- .nv.constant4             --------------------------
	.section	.nv.constant4,"a",@progbits
	.align	8
	.align		8
.nv.constant4:
        /*0000*/ 	.dword	_ZN34_INTERNAL_74aa20fb_4_k_cu_481052094cuda3std3__436_GLOBAL__N__74aa20fb_4_k_cu_481052096ignoreE
	.align		8
        /*0008*/ 	.dword	_ZN34_INTERNAL_74aa20fb_4_k_cu_481052094cuda3std3__45__cpo5beginE
	.align		8
        /*0010*/ 	.dword	_ZN34_INTERNAL_74aa20fb_4_k_cu_481052094cuda3std3__45__cpo3endE
	.align		8
        /*0018*/ 	.dword	_ZN34_INTERNAL_74aa20fb_4_k_cu_481052094cuda3std3__45__cpo6cbeginE
	.align		8
        /*0020*/ 	.dword	_ZN34_INTERNAL_74aa20fb_4_k_cu_481052094cuda3std3__45__cpo4cendE
	.align		8
        /*0028*/ 	.dword	_ZN34_INTERNAL_74aa20fb_4_k_cu_481052094cuda3std3__45__cpo6rbeginE
	.align		8
        /*0030*/ 	.dword	_ZN34_INTERNAL_74aa20fb_4_k_cu_481052094cuda3std3__45__cpo4rendE
	.align		8
        /*0038*/ 	.dword	_ZN34_INTERNAL_74aa20fb_4_k_cu_481052094cuda3std3__45__cpo7crbeginE
	.align		8
        /*0040*/ 	.dword	_ZN34_INTERNAL_74aa20fb_4_k_cu_481052094cuda3std3__45__cpo5crendE
	.align		8
        /*0048*/ 	.dword	_ZN34_INTERNAL_74aa20fb_4_k_cu_481052094cuda3std3__419piecewise_constructE
	.align		8
        /*0050*/ 	.dword	_ZN34_INTERNAL_74aa20fb_4_k_cu_481052094cuda3std3__48in_placeE
	.align		8
        /*0058*/ 	.dword	_ZN34_INTERNAL_74aa20fb_4_k_cu_481052094cuda3std3__420unreachable_sentinelE
	.align		8
        /*0060*/ 	.dword	_ZN34_INTERNAL_74aa20fb_4_k_cu_481052094cuda3std3__47nulloptE
	.align		8
        /*0068*/ 	.dword	_ZN34_INTERNAL_74aa20fb_4_k_cu_481052094cuda3std3__48unexpectE
	.align		8
        /*0070*/ 	.dword	_ZN34_INTERNAL_74aa20fb_4_k_cu_481052094cuda3std6ranges3__45__cpo4swapE
	.align		8
        /*0078*/ 	.dword	_ZN34_INTERNAL_74aa20fb_4_k_cu_481052094cuda3std6ranges3__45__cpo9iter_moveE
	.align		8
        /*0080*/ 	.dword	_ZN34_INTERNAL_74aa20fb_4_k_cu_481052094cuda3std6ranges3__45__cpo7advanceE
	.align		8
        /*0088*/ 	.dword	_ZN34_INTERNAL_74aa20fb_4_k_cu_481052094cuda3std6ranges3__45__cpo5beginE
	.align		8
        /*0090*/ 	.dword	_ZN34_INTERNAL_74aa20fb_4_k_cu_481052094cuda3std6ranges3__45__cpo3endE
	.align		8
        /*0098*/ 	.dword	_ZN34_INTERNAL_74aa20fb_4_k_cu_481052094cuda3std6ranges3__45__cpo6cbeginE
	.align		8
        /*00a0*/ 	.dword	_ZN34_INTERNAL_74aa20fb_4_k_cu_481052094cuda3std6ranges3__45__cpo4cendE
	.align		8
        /*00a8*/ 	.dword	_ZN34_INTERNAL_74aa20fb_4_k_cu_481052094cuda3std6ranges3__45__cpo9iter_swapE
	.align		8
        /*00b0*/ 	.dword	_ZN34_INTERNAL_74aa20fb_4_k_cu_481052094cuda3std6ranges3__45__cpo4nextE
	.align		8
        /*00b8*/ 	.dword	_ZN34_INTERNAL_74aa20fb_4_k_cu_481052094cuda3std6ranges3__45__cpo4prevE
	.align		8
        /*00c0*/ 	.dword	_ZN34_INTERNAL_74aa20fb_4_k_cu_481052094cuda3std6ranges3__45__cpo4dataE
	.align		8
        /*00c8*/ 	.dword	_ZN34_INTERNAL_74aa20fb_4_k_cu_481052094cuda3std6ranges3__45__cpo5cdataE
	.align		8
        /*00d0*/ 	.dword	_ZN34_INTERNAL_74aa20fb_4_k_cu_481052094cuda3std6ranges3__45__cpo4sizeE
	.align		8
        /*00d8*/ 	.dword	_ZN34_INTERNAL_74aa20fb_4_k_cu_481052094cuda3std6ranges3__45__cpo5ssizeE
	.align		8
        /*00e0*/ 	.dword	_ZN34_INTERNAL_74aa20fb_4_k_cu_481052094cuda3std6ranges3__45__cpo8distanceE
	.align		8
        /*00e8*/ 	.dword	_ZN34_INTERNAL_74aa20fb_4_k_cu_481052096thrust24THRUST_300001_SM_1000_NS8cuda_cub3parE
	.align		8
        /*00f0*/ 	.dword	_ZN34_INTERNAL_74aa20fb_4_k_cu_481052096thrust24THRUST_300001_SM_1000_NS8cuda_cub10par_nosyncE
	.align		8
        /*00f8*/ 	.dword	_ZN34_INTERNAL_74aa20fb_4_k_cu_481052096thrust24THRUST_300001_SM_1000_NS6system6detail10sequential3seqE
	.align		8
        /*0100*/ 	.dword	_ZN34_INTERNAL_74aa20fb_4_k_cu_481052096thrust24THRUST_300001_SM_1000_NS6system3cpp3parE
	.align		8
        /*0108*/ 	.dword	_ZN34_INTERNAL_74aa20fb_4_k_cu_481052096thrust24THRUST_300001_SM_1000_NS12placeholders2_1E
	.align		8
        /*0110*/ 	.dword	_ZN34_INTERNAL_74aa20fb_4_k_cu_481052096thrust24THRUST_300001_SM_1000_NS12placeholders2_2E
	.align		8
        /*0118*/ 	.dword	_ZN34_INTERNAL_74aa20fb_4_k_cu_481052096thrust24THRUST_300001_SM_1000_NS12placeholders2_3E
	.align		8
        /*0120*/ 	.dword	_ZN34_INTERNAL_74aa20fb_4_k_cu_481052096thrust24THRUST_300001_SM_1000_NS12placeholders2_4E
	.align		8
        /*0128*/ 	.dword	_ZN34_INTERNAL_74aa20fb_4_k_cu_481052096thrust24THRUST_300001_SM_1000_NS12placeholders2_5E
	.align		8
        /*0130*/ 	.dword	_ZN34_INTERNAL_74aa20fb_4_k_cu_481052096thrust24THRUST_300001_SM_1000_NS12placeholders2_6E
	.align		8
        /*0138*/ 	.dword	_ZN34_INTERNAL_74aa20fb_4_k_cu_481052096thrust24THRUST_300001_SM_1000_NS12placeholders2_7E
	.align		8
        /*0140*/ 	.dword	_ZN34_INTERNAL_74aa20fb_4_k_cu_481052096thrust24THRUST_300001_SM_1000_NS12placeholders2_8E
	.align		8
        /*0148*/ 	.dword	_ZN34_INTERNAL_74aa20fb_4_k_cu_481052096thrust24THRUST_300001_SM_1000_NS12placeholders2_9E
	.align		8
        /*0150*/ 	.dword	_ZN34_INTERNAL_74aa20fb_4_k_cu_481052096thrust24THRUST_300001_SM_1000_NS12placeholders3_10E
	.align		8
        /*0158*/ 	.dword	_ZN34_INTERNAL_74aa20fb_4_k_cu_481052096thrust24THRUST_300001_SM_1000_NS3seqE
	.align		8
        /*0160*/ 	.dword	_ZN34_INTERNAL_74aa20fb_4_k_cu_481052096thrust24THRUST_300001_SM_1000_NS6deviceE
	.align		8
        /*0168*/ 	.dword	$str
	.align		8
        /*0170*/ 	.dword	$str$1
	.align		8
        /*0178*/ 	.dword	__cudart_i2opi_f
	.align		8
        /*0180*/ 	.dword	vprintf


//--------------------- .text._ZN3cub18CUB_300001_SM_10006detail8for_each13static_kernelINS2_12policy_hub_t12policy_500_tElN6thrust24THRUST_300001_SM_1000_NS8cuda_cub6__fill7functorIPffEEEEvT0_T1_ --------------------------
	.section	.text._ZN3cub18CUB_300001_SM_10006detail8for_each13static_kernelINS2_12policy_hub_t12policy_500_tElN6thrust24THRUST_300001_SM_1000_NS8cuda_cub6__fill7functorIPffEEEEvT0_T1_,"ax",@progbits
	.align	128
        .global         _ZN3cub18CUB_300001_SM_10006detail8for_each13static_kernelINS2_12policy_hub_t12policy_500_tElN6thrust24THRUST_300001_SM_1000_NS8cuda_cub6__fill7functorIPffEEEEvT0_T1_
        .type           _ZN3cub18CUB_300001_SM_10006detail8for_each13static_kernelINS2_12policy_hub_t12policy_500_tElN6thrust24THRUST_300001_SM_1000_NS8cuda_cub6__fill7functorIPffEEEEvT0_T1_,@function
        .size           _ZN3cub18CUB_300001_SM_10006detail8for_each13static_kernelINS2_12policy_hub_t12policy_500_tElN6thrust24THRUST_300001_SM_1000_NS8cuda_cub6__fill7functorIPffEEEEvT0_T1_,(.L_x_34 - _ZN3cub18CUB_300001_SM_10006detail8for_each13static_kernelINS2_12policy_hub_t12policy_500_tElN6thrust24THRUST_300001_SM_1000_NS8cuda_cub6__fill7functorIPffEEEEvT0_T1_)
        .other          _ZN3cub18CUB_300001_SM_10006detail8for_each13static_kernelINS2_12policy_hub_t12policy_500_tElN6thrust24THRUST_300001_SM_1000_NS8cuda_cub6__fill7functorIPffEEEEvT0_T1_,@"STO_CUDA_ENTRY STV_DEFAULT"
_ZN3cub18CUB_300001_SM_10006detail8for_each13static_kernelINS2_12policy_hub_t12policy_500_tElN6thrust24THRUST_300001_SM_1000_NS8cuda_cub6__fill7functorIPffEEEEvT0_T1_:
.text._ZN3cub18CUB_300001_SM_10006detail8for_each13static_kernelINS2_12policy_hub_t12policy_500_tElN6thrust24THRUST_300001_SM_1000_NS8cuda_cub6__fill7functorIPffEEEEvT0_T1_:
[----:B------:R-:W-:Y:S08]  /*0000*/  LDC R1, c[0x0][0x37c] ;  /* 0x0000df00ff017b82 */ /* 0x000ff00000000800 */
[----:B------:R-:W0:Y:S01]  /*0010*/  S2UR UR4, SR_CTAID.X ;  /* 0x00000000000479c3 */ /* 0x000e220000002500 */
[----:B------:R-:W1:Y:S01]  /*0020*/  LDCU.64 UR6, c[0x0][0x380] ;  /* 0x00007000ff0677ac */ /* 0x000e620008000a00 */
[----:B------:R-:W2:Y:S01]  /*0030*/  LDCU.64 UR8, c[0x0][0x358] ;  /* 0x00006b00ff0877ac */ /* 0x000ea20008000a00 */
[----:B0-----:R-:W-:-:S04]  /*0040*/  UIMAD.WIDE.U32 UR4, UR4, 0x200, URZ ;  /* 0x00000200040478a5 */ /* 0x001fc8000f8e00ff */
[----:B-1----:R-:W-:-:S04]  /*0050*/  UIADD3 UR6, UP0, UPT, -UR4, UR6, URZ ;  /* 0x0000000604067290 */ /* 0x002fc8000ff1e1ff */
[----:B------:R-:W-:Y:S02]  /*0060*/  UIADD3.X UR7, UPT, UPT, ~UR5, UR7, URZ, UP0, !UPT ;  /* 0x0000000705077290 */ /* 0x000fe400087fe5ff */
[----:B------:R-:W-:-:S04]  /*0070*/  UISETP.GE.U32.AND UP0, UPT, UR6, 0x200, UPT ;  /* 0x000002000600788c */ /* 0x000fc8000bf06070 */
[----:B------:R-:W-:-:S09]  /*0080*/  UISETP.GE.AND.EX UP0, UPT, UR7, URZ, UPT, UP0 ;  /* 0x000000ff0700728c */ /* 0x000fd2000bf06300 */
[----:B--2---:R-:W-:Y:S05]  /*0090*/  BRA.U !UP0, `(.L_x_0) ;  /* 0x0000000108287547 */ /* 0x004fea000b800000 */
[----:B------:R-:W0:Y:S01]  /*00a0*/  S2R R0, SR_TID.X ;  /* 0x0000000000007919 */ /* 0x000e220000002100 */
[----:B------:R-:W1:Y:S01]  /*00b0*/  LDCU.64 UR6, c[0x0][0x388] ;  /* 0x00007100ff0677ac */ /* 0x000e620008000a00 */
[----:B------:R-:W2:Y:S01]  /*00c0*/  LDC R5, c[0x0][0x390] ;  /* 0x0000e400ff057b82 */ /* 0x000ea20000000800 */
[----:B0-----:R-:W-:-:S05]  /*00d0*/  IADD3 R0, P0, PT, R0, UR4, RZ ;  /* 0x0000000400007c10 */ /* 0x001fca000ff1e0ff */
[----:B------:R-:W-:Y:S01]  /*00e0*/  IMAD.X R3, RZ, RZ, UR5, P0 ;  /* 0x00000005ff037e24 */ /* 0x000fe200080e06ff */
[----:B-1----:R-:W-:-:S04]  /*00f0*/  LEA R2, P0, R0, UR6, 0x2 ;  /* 0x0000000600027c11 */ /* 0x002fc8000f8010ff */
[----:B------:R-:W-:-:S05]  /*0100*/  LEA.HI.X R3, R0, UR7, R3, 0x2, P0 ;  /* 0x0000000700037c11 */ /* 0x000fca00080f1403 */
[----:B--2---:R-:W-:Y:S04]  /*0110*/  STG.E desc[UR8][R2.64], R5 ;  /* 0x0000000502007986 */ /* 0x004fe8000c101908 */
[----:B------:R-:W-:Y:S01]  /*0120*/  STG.E desc[UR8][R2.64+0x400], R5 ;  /* 0x0004000502007986 */ /* 0x000fe2000c101908 */
[----:B------:R-:W-:Y:S05]  /*0130*/  EXIT ;  /* 0x000000000000794d */ /* 0x000fea0003800000 */
.L_x_0:
[----:B------:R-:W0:Y:S01]  /*0140*/  S2R R0, SR_TID.X ;  /* 0x0000000000007919 */ /* 0x000e220000002100 */
[----:B------:R-:W-:Y:S01]  /*0150*/  USHF.R.S32.HI UR7, URZ, 0x1f, UR6 ;  /* 0x0000001fff077899 */ /* 0x000fe20008011406 */
[----:B------:R-:W1:Y:S05]  /*0160*/  LDCU.64 UR10, c[0x0][0x388] ;  /* 0x00007100ff0a77ac */ /* 0x000e6a0008000a00 */
[----:B------:R-:W-:Y:S02]  /*0170*/  IMAD.U32 R2, RZ, RZ, UR7 ;  /* 0x00000007ff027e24 */ /* 0x000fe4000f8e00ff */
[----:B------:R-:W-:Y:S01]  /*0180*/  IMAD.U32 R4, RZ, RZ, UR7 ;  /* 0x00000007ff047e24 */ /* 0x000fe2000f8e00ff */
[----:B0-----:R-:W-:-:S04]  /*0190*/  ISETP.LT.U32.AND P0, PT, R0, UR6, PT ;  /* 0x0000000600007c0c */ /* 0x001fc8000bf01070 */
[----:B------:R-:W-:Y:S01]  /*01a0*/  ISETP.GT.AND.EX P0, PT, R2, RZ, PT, P0 ;  /* 0x000000ff0200720c */ /* 0x000fe20003f04300 */
[C---:B------:R-:W-:Y:S01]  /*01b0*/  VIADD R2, R0.reuse, 0x100 ;  /* 0x0000010000027836 */ /* 0x040fe20000000000 */
[----:B------:R-:W-:-:S04]  /*01c0*/  IADD3 R0, P2, PT, R0, UR4, RZ ;  /* 0x0000000400007c10 */ /* 0x000fc8000ff5e0ff */
[----:B------:R-:W-:Y:S01]  /*01d0*/  ISETP.LT.U32.AND P1, PT, R2, UR6, PT ;  /* 0x0000000602007c0c */ /* 0x000fe2000bf21070 */
[----:B------:R-:W-:Y:S01]  /*01e0*/  IMAD.X R3, RZ, RZ, UR5, P2 ;  /* 0x00000005ff037e24 */ /* 0x000fe200090e06ff */
[----:B-1----:R-:W-:Y:S02]  /*01f0*/  LEA R2, P2, R0, UR10, 0x2 ;  /* 0x0000000a00027c11 */ /* 0x002fe4000f8410ff */
[----:B------:R-:W-:Y:S02]  /*0200*/  ISETP.GT.AND.EX P1, PT, R4, RZ, PT, P1 ;  /* 0x000000ff0400720c */ /* 0x000fe40003f24310 */
[----:B------:R-:W-:Y:S01]  /*0210*/  LEA.HI.X R3, R0, UR11, R3, 0x2, P2 ;  /* 0x0000000b00037c11 */ /* 0x000fe200090f1403 */
[----:B------:R-:W0:Y:S04]  /*0220*/  @P0 LDC R5, c[0x0][0x390] ;  /* 0x0000e400ff050b82 */ /* 0x000e280000000800 */
[----:B0-----:R0:W-:Y:S06]  /*0230*/  @P0 STG.E desc[UR8][R2.64], R5 ;  /* 0x0000000502000986 */ /* 0x0011ec000c101908 */
[----:B------:R-:W-:Y:S05]  /*0240*/  @!P1 EXIT ;  /* 0x000000000000994d */ /* 0x000fea0003800000 */
[----:B0-----:R-:W0:Y:S02]  /*0250*/  LDC R5, c[0x0][0x390] ;  /* 0x0000e400ff057b82 */ /* 0x001e240000000800 */
[----:B0-----:R-:W-:Y:S01]  /*0260*/  STG.E desc[UR8][R2.64+0x400], R5 ;  /* 0x0004000502007986 */ /* 0x001fe2000c101908 */
[----:B------:R-:W-:Y:S05]  /*0270*/  EXIT ;  /* 0x000000000000794d */ /* 0x000fea0003800000 */
.L_x_1:
[----:B------:R-:W-:-:S00]  /*0280*/  BRA `(.L_x_1) ;  /* 0xfffffffc00fc7947 */ /* 0x000fc0000383ffff */
[----:B------:R-:W-:-:S00]  /*0290*/  NOP ;  /* 0x0000000000007918 */ /* 0x000fc00000000000 */
        /* <DEDUP_REMOVED lines=14> */
.L_x_34:


//--------------------- .text._ZN3cub18CUB_300001_SM_10006detail11EmptyKernelIvEEvv --------------------------
	.section	.text._ZN3cub18CUB_300001_SM_10006detail11EmptyKernelIvEEvv,"ax",@progbits
	.align	128
        .global         _ZN3cub18CUB_300001_SM_10006detail11EmptyKernelIvEEvv
        .type           _ZN3cub18CUB_300001_SM_10006detail11EmptyKernelIvEEvv,@function
        .size           _ZN3cub18CUB_300001_SM_10006detail11EmptyKernelIvEEvv,(.L_x_35 - _ZN3cub18CUB_300001_SM_10006detail11EmptyKernelIvEEvv)
        .other          _ZN3cub18CUB_300001_SM_10006detail11EmptyKernelIvEEvv,@"STO_CUDA_ENTRY STV_DEFAULT"
_ZN3cub18CUB_300001_SM_10006detail11EmptyKernelIvEEvv:
.text._ZN3cub18CUB_300001_SM_10006detail11EmptyKernelIvEEvv:
[----:B------:R-:W-:Y:S01]  /*0000*/  LDC R1, c[0x0][0x37c] ;  /* 0x0000df00ff017b82 */ /* 0x000fe20000000800 */
[----:B------:R-:W-:Y:S05]  /*0010*/  EXIT ;  /* 0x000000000000794d */ /* 0x000fea0003800000 */
.L_x_2:
        /* <DEDUP_REMOVED lines=14> */
.L_x_35:


//--------------------- .text._Z7kernel1ILi128EEvPKfPf --------------------------
	.section	.text._Z7kernel1ILi128EEvPKfPf,"ax",@progbits
	.align	128
        .global         _Z7kernel1ILi128EEvPKfPf
        .type           _Z7kernel1ILi128EEvPKfPf,@function
        .size           _Z7kernel1ILi128EEvPKfPf,(.L_x_36 - _Z7kernel1ILi128EEvPKfPf)
        .other          _Z7kernel1ILi128EEvPKfPf,@"STO_CUDA_ENTRY STV_DEFAULT"
_Z7kernel1ILi128EEvPKfPf:
.text._Z7kernel1ILi128EEvPKfPf:
[----:B------:R-:W-:Y:S08]  /*0000*/  LDC R1, c[0x0][0x37c] ;  /* 0x0000df00ff017b82 */ /* 0x000ff00000000800 */
[----:B------:R-:W0:Y:S01]  /*0010*/  S2UR UR5, SR_CgaCtaId ;  /* 0x00000000000579c3 */ /* 0x000e220000008800 */
[----:B------:R-:W1:Y:S01]  /*0020*/  S2R R2, SR_TID.X ;  /* 0x0000000000027919 */ /* 0x000e620000002100 */
[----:B------:R-:W2:Y:S01]  /*0030*/  LDCU UR7, c[0x0][0x360] ;  /* 0x00006c00ff0777ac */ /* 0x000ea20008000800 */
[----:B------:R-:W-:Y:S01]  /*0040*/  UMOV UR4, 0x400 ;  /* 0x0000040000047882 */ /* 0x000fe20000000000 */
[----:B------:R-:W3:Y:S04]  /*0050*/  LDCU.64 UR10, c[0x0][0x358] ;  /* 0x00006b00ff0a77ac */ /* 0x000ee80008000a00 */
[----:B------:R-:W2:Y:S01]  /*0060*/  S2UR UR6, SR_CTAID.X ;  /* 0x00000000000679c3 */ /* 0x000ea20000002500 */
[----:B------:R-:W4:Y:S01]  /*0070*/  LDCU.64 UR12, c[0x0][0x380] ;  /* 0x00007000ff0c77ac */ /* 0x000f220008000a00 */
[----:B0-----:R-:W-:-:S03]  /*0080*/  ULEA UR5, UR5, UR4, 0x18 ;  /* 0x0000000405057291 */ /* 0x001fc6000f8ec0ff */
[----:B------:R-:W-:Y:S01]  /*0090*/  UMOV UR4, URZ ;  /* 0x000000ff00047c82 */ /* 0x000fe20008000000 */
[----:B--234-:R-:W-:-:S12]  /*00a0*/  UIMAD UR6, UR6, UR7, URZ ;  /* 0x00000007060672a4 */ /* 0x01cfd8000f8e02ff */
.L_x_3:
[----:B------:R-:W-:-:S04]  /*00b0*/  UIADD3 UR7, UPT, UPT, UR6, UR4, URZ ;  /* 0x0000000406077290 */ /* 0x000fc8000fffe0ff */
[----:B------:R-:W-:-:S04]  /*00c0*/  USHF.L.U32 UR7, UR7, 0x7, URZ ;  /* 0x0000000707077899 */ /* 0x000fc800080006ff */
[----:B------:R-:W-:Y:S02]  /*00d0*/  UIADD3 UR8, UPT, UPT, UR7, 0x80, URZ ;  /* 0x0000008007087890 */ /* 0x000fe4000fffe0ff */
[C---:B01----:R-:W-:Y:S01]  /*00e0*/  IADD3 R0, P0, PT, R2.reuse, UR7, RZ ;  /* 0x0000000702007c10 */ /* 0x043fe2000ff1e0ff */
[----:B------:R-:W-:Y:S02]  /*00f0*/  UIADD3 UR9, UPT, UPT, UR7, 0x100, URZ ;  /* 0x0000010007097890 */ /* 0x000fe4000fffe0ff */
[----:B------:R-:W-:Y:S01]  /*0100*/  UIADD3 UR7, UPT, UPT, UR7, 0x180, URZ ;  /* 0x0000018007077890 */ /* 0x000fe2000fffe0ff */
[----:B------:R-:W-:Y:S01]  /*0110*/  IADD3 R7, P1, PT, R2, UR8, RZ ;  /* 0x0000000802077c10 */ /* 0x000fe2000ff3e0ff */
[----:B------:R-:W-:Y:S01]  /*0120*/  IMAD.X R3, RZ, RZ, RZ, P0 ;  /* 0x000000ffff037224 */ /* 0x000fe200000e06ff */
[----:B------:R-:W-:Y:S02]  /*0130*/  LEA R10, P0, R0, UR12, 0x2 ;  /* 0x0000000c000a7c11 */ /* 0x000fe4000f8010ff */
[----:B------:R-:W-:Y:S01]  /*0140*/  IADD3 R5, P2, PT, R2, UR9, RZ ;  /* 0x0000000902057c10 */ /* 0x000fe2000ff5e0ff */
[----:B------:R-:W-:Y:S01]  /*0150*/  IMAD.X R14, RZ, RZ, RZ, P1 ;  /* 0x000000ffff0e7224 */ /* 0x000fe200008e06ff */
[----:B------:R-:W-:-:S02]  /*0160*/  LEA.HI.X R11, R0, UR13, R3, 0x2, P0 ;  /* 0x0000000d000b7c11 */ /* 0x000fc400080f1403 */
[----:B------:R-:W-:Y:S01]  /*0170*/  IADD3 R0, P3, PT, R2, UR7, RZ ;  /* 0x0000000702007c10 */ /* 0x000fe2000ff7e0ff */
[----:B------:R-:W-:Y:S01]  /*0180*/  IMAD.X R12, RZ, RZ, RZ, P2 ;  /* 0x000000ffff0c7224 */ /* 0x000fe200010e06ff */
[----:B------:R-:W-:Y:S01]  /*0190*/  LEA R8, P0, R7, UR12, 0x2 ;  /* 0x0000000c07087c11 */ /* 0x000fe2000f8010ff */
[----:B------:R-:W2:Y:S01]  /*01a0*/  LDG.E R16, desc[UR10][R10.64+0x180] ;  /* 0x0001800a0a107981 */ /* 0x000ea2000c1e1900 */
[----:B------:R-:W-:Y:S01]  /*01b0*/  LEA R6, P1, R5, UR12, 0x2 ;  /* 0x0000000c05067c11 */ /* 0x000fe2000f8210ff */
[----:B------:R-:W-:Y:S01]  /*01c0*/  IMAD.X R3, RZ, RZ, RZ, P3 ;  /* 0x000000ffff037224 */ /* 0x000fe200018e06ff */
[C---:B------:R-:W-:Y:S02]  /*01d0*/  LEA R4, P2, R0.reuse, UR12, 0x2 ;  /* 0x0000000c00047c11 */ /* 0x040fe4000f8410ff */
[----:B------:R-:W-:Y:S02]  /*01e0*/  LEA.HI.X R9, R7, UR13, R14, 0x2, P0 ;  /* 0x0000000d07097c11 */ /* 0x000fe400080f140e */
[----:B------:R-:W-:Y:S01]  /*01f0*/  LEA.HI.X R7, R5, UR13, R12, 0x2, P1 ;  /* 0x0000000d05077c11 */ /* 0x000fe200088f140c */
[----:B------:R-:W3:Y:S01]  /*0200*/  LDG.E R14, desc[UR10][R10.64+0x100] ;  /* 0x0001000a0a0e7981 */ /* 0x000ee2000c1e1900 */
[----:B------:R-:W-:-:S03]  /*0210*/  LEA.HI.X R5, R0, UR13, R3, 0x2, P2 ;  /* 0x0000000d00057c11 */ /* 0x000fc600090f1403 */
[----:B------:R-:W4:Y:S04]  /*0220*/  LDG.E R0, desc[UR10][R10.64] ;  /* 0x0000000a0a007981 */ /* 0x000f28000c1e1900 */
[----:B------:R-:W5:Y:S04]  /*0230*/  LDG.E R12, desc[UR10][R10.64+0x80] ;  /* 0x0000800a0a0c7981 */ /* 0x000f68000c1e1900 */
        /* <DEDUP_REMOVED lines=11> */
[----:B------:R-:W5:Y:S01]  /*02f0*/  LDG.E R11, desc[UR10][R4.64+0x180] ;  /* 0x0001800a040b7981 */ /* 0x000f62000c1e1900 */
[----:B------:R-:W-:-:S06]  /*0300*/  ULEA UR7, UR4, UR5, 0x9 ;  /* 0x0000000504077291 */ /* 0x000fcc000f8e48ff */
[----:B------:R-:W-:Y:S01]  /*0310*/  LEA R3, R2, UR7, 0x2 ;  /* 0x0000000702037c11 */ /* 0x000fe2000f8e10ff */
[----:B------:R-:W-:-:S04]  /*0320*/  UIADD3 UR4, UPT, UPT, UR4, 0x4, URZ ;  /* 0x0000000404047890 */ /* 0x000fc8000fffe0ff */
[----:B------:R-:W-:Y:S01]  /*0330*/  UISETP.NE.AND UP0, UPT, UR4, 0x20, UPT ;  /* 0x000000200400788c */ /* 0x000fe2000bf05270 */
[----:B--2---:R0:W-:Y:S04]  /*0340*/  STS [R3+0x180], R16 ;  /* 0x0001801003007388 */ /* 0x0041e80000000800 */
[----:B---3--:R0:W-:Y:S04]  /*0350*/  STS [R3+0x100], R14 ;  /* 0x0001000e03007388 */ /* 0x0081e80000000800 */
[----:B----4-:R0:W-:Y:S04]  /*0360*/  STS [R3], R0 ;  /* 0x0000000003007388 */ /* 0x0101e80000000800 */
[----:B-----5:R0:W-:Y:S04]  /*0370*/  STS [R3+0x80], R12 ;  /* 0x0000800c03007388 */ /* 0x0201e80000000800 */
[----:B------:R0:W-:Y:S04]  /*0380*/  STS [R3+0x200], R18 ;  /* 0x0002001203007388 */ /* 0x0001e80000000800 */
        /* <DEDUP_REMOVED lines=10> */
[----:B------:R0:W-:Y:S01]  /*0430*/  STS [R3+0x780], R11 ;  /* 0x0007800b03007388 */ /* 0x0001e20000000800 */
[----:B------:R-:W-:Y:S05]  /*0440*/  BRA.U UP0, `(.L_x_3) ;  /* 0xfffffffd00187547 */ /* 0x000fea000b83ffff */
[----:B------:R-:W-:Y:S01]  /*0450*/  BAR.SYNC.DEFER_BLOCKING 0x0 ;  /* 0x0000000000007b1d */ /* 0x000fe20000010000 */
[----:B------:R-:W-:Y:S01]  /*0460*/  LEA R5, R2, UR5, 0x9 ;  /* 0x0000000502057c11 */ /* 0x000fe2000f8e48ff */
[----:B0-----:R-:W-:Y:S02]  /*0470*/  IMAD.MOV.U32 R3, RZ, RZ, RZ ;  /* 0x000000ffff037224 */ /* 0x001fe400078e00ff */
[----:B------:R-:W-:-:S07]  /*0480*/  IMAD.MOV.U32 R4, RZ, RZ, RZ ;  /* 0x000000ffff047224 */ /* 0x000fce00078e00ff */
.L_x_9:
[----:B------:R-:W-:Y:S01]  /*0490*/  LEA R0, R4, R5, 0x2 ;  /* 0x0000000504007211 */ /* 0x000fe200078e10ff */
[----:B------:R-:W-:Y:S05]  /*04a0*/  BSSY.RECONVERGENT B0, `(.L_x_4) ;  /* 0x000006a000007945 */ /* 0x000fea0003800200 */
[----:B------:R-:W0:Y:S02]  /*04b0*/  LDS R0, [R0] ;  /* 0x0000000000007984 */ /* 0x000e240000000800 */
[C---:B0-----:R-:W-:Y:S01]  /*04c0*/  FMUL R7, R0.reuse, 0.63661974668502807617 ;  /* 0x3f22f98300077820 */ /* 0x041fe20000400000 */
[----:B------:R-:W-:-:S05]  /*04d0*/  FSETP.GE.AND P0, PT, |R0|, 105615, PT ;  /* 0x47ce47800000780b */ /* 0x000fca0003f06200 */
[----:B------:R-:W0:Y:S02]  /*04e0*/  F2I.NTZ R7, R7 ;  /* 0x0000000700077305 */ /* 0x000e240000203100 */
[----:B0-----:R-:W-:-:S05]  /*04f0*/  I2FP.F32.S32 R9, R7 ;  /* 0x0000000700097245 */ /* 0x001fca0000201400 */
[----:B------:R-:W-:-:S04]  /*0500*/  FFMA R8, R9, -1.5707962512969970703, R0 ;  /* 0xbfc90fda09087823 */ /* 0x000fc80000000000 */
[----:B------:R-:W-:-:S04]  /*0510*/  FFMA R8, R9, -7.5497894158615963534e-08, R8 ;  /* 0xb3a2216809087823 */ /* 0x000fc80000000008 */
[----:B------:R-:W-:Y:S01]  /*0520*/  FFMA R8, R9, -5.3903029534742383927e-15, R8 ;  /* 0xa7c234c509087823 */ /* 0x000fe20000000008 */
[----:B------:R-:W-:Y:S06]  /*0530*/  @!P0 BRA `(.L_x_5) ;  /* 0x0000000400808947 */ /* 0x000fec0003800000 */
[----:B------:R-:W-:-:S13]  /*0540*/  FSETP.NEU.AND P0, PT, |R0|, +INF , PT ;  /* 0x7f8000000000780b */ /* 0x000fda0003f0d200 */
[----:B------:R-:W-:Y:S01]  /*0550*/  @!P0 FMUL R8, RZ, R0 ;  /* 0x00000000ff088220 */ /* 0x000fe20000400000 */
[----:B------:R-:W-:Y:S01]  /*0560*/  @!P0 IMAD.MOV.U32 R7, RZ, RZ, RZ ;  /* 0x000000ffff078224 */ /* 0x000fe200078e00ff */
[----:B------:R-:W-:Y:S06]  /*0570*/  @!P0 BRA `(.L_x_5) ;  /* 0x0000000400708947 */ /* 0x000fec0003800000 */
[----:B------:R-:W-:Y:S01]  /*0580*/  IMAD.SHL.U32 R8, R0, 0x100, RZ ;  /* 0x0000010000087824 */ /* 0x000fe200078e00ff */
[----:B------:R-:W0:Y:S01]  /*0590*/  LDCU.64 UR8, c[0x4][0x178] ;  /* 0x01002f00ff0877ac */ /* 0x000e220008000a00 */
[----:B------:R-:W-:Y:S02]  /*05a0*/  IMAD.MOV.U32 R7, RZ, RZ, RZ ;  /* 0x000000ffff077224 */ /* 0x000fe400078e00ff */
[----:B------:R-:W-:Y:S01]  /*05b0*/  IMAD.MOV.U32 R18, RZ, RZ, RZ ;  /* 0x000000ffff127224 */ /* 0x000fe200078e00ff */
[----:B------:R-:W-:Y:S01]  /*05c0*/  LOP3.LUT R17, R8, 0x80000000, RZ, 0xfc, !PT ;  /* 0x8000000008117812 */ /* 0x000fe200078efcff */
[----:B------:R-:W-:Y:S01]  /*05d0*/  UMOV UR5, URZ ;  /* 0x000000ff00057c82 */ /* 0x000fe20008000000 */
[----:B------:R-:W-:-:S05]  /*05e0*/  UMOV UR4, URZ ;  /* 0x000000ff00047c82 */ /* 0x000fca0008000000 */
.L_x_6:
[----:B0-----:R-:W-:Y:S01]  /*05f0*/  IMAD.U32 R10, RZ, RZ, UR8 ;  /* 0x00000008ff0a7e24 */ /* 0x001fe2000f8e00ff */
[----:B------:R-:W-:-:S05]  /*0600*/  MOV R11, UR9 ;  /* 0x00000009000b7c02 */ /* 0x000fca0008000f00 */
[----:B------:R-:W2:Y:S01]  /*0610*/  LDG.E.CONSTANT R8, desc[UR10][R10.64] ;  /* 0x0000000a0a087981 */ /* 0x000ea2000c1e9900 */
[----:B------:R-:W-:Y:S01]  /*0620*/  UIADD3 UR4, UPT, UPT, UR4, 0x1, URZ ;  /* 0x0000000104047890 */ /* 0x000fe2000fffe0ff */
[C---:B------:R-:W-:Y:S01]  /*0630*/  ISETP.EQ.AND P0, PT, R18.reuse, RZ, PT ;  /* 0x000000ff1200720c */ /* 0x040fe20003f02270 */
[----:B------:R-:W-:Y:S01]  /*0640*/  UIADD3 UR8, UP1, UPT, UR8, 0x4, URZ ;  /* 0x0000000408087890 */ /* 0x000fe2000ff3e0ff */
[C---:B------:R-:W-:Y:S01]  /*0650*/  ISETP.EQ.AND P1, PT, R18.reuse, 0x4, PT ;  /* 0x000000041200780c */ /* 0x040fe20003f22270 */
[----:B------:R-:W-:Y:S01]  /*0660*/  UISETP.NE.AND UP0, UPT, UR4, 0x6, UPT ;  /* 0x000000060400788c */ /* 0x000fe2000bf05270 */
[C---:B------:R-:W-:Y:S01]  /*0670*/  ISETP.EQ.AND P2, PT, R18.reuse, 0x8, PT ;  /* 0x000000081200780c */ /* 0x040fe20003f42270 */
[----:B------:R-:W-:Y:S01]  /*0680*/  UIADD3.X UR9, UPT, UPT, URZ, UR9, URZ, UP1, !UPT ;  /* 0x00000009ff097290 */ /* 0x000fe20008ffe4ff */
[C---:B------:R-:W-:Y:S02]  /*0690*/  ISETP.EQ.AND P3, PT, R18.reuse, 0xc, PT ;  /* 0x0000000c1200780c */ /* 0x040fe40003f62270 */
[----:B------:R-:W-:-:S02]  /*06a0*/  ISETP.EQ.AND P4, PT, R18, 0x10, PT ;  /* 0x000000101200780c */ /* 0x000fc40003f82270 */
[C---:B------:R-:W-:Y:S01]  /*06b0*/  ISETP.EQ.AND P5, PT, R18.reuse, 0x14, PT ;  /* 0x000000141200780c */ /* 0x040fe20003fa2270 */
[----:B------:R-:W-:Y:S02]  /*06c0*/  VIADD R18, R18, 0x4 ;  /* 0x0000000412127836 */ /* 0x000fe40000000000 */
[----:B--2---:R-:W-:-:S03]  /*06d0*/  IMAD.WIDE.U32 R8, R8, R17, RZ ;  /* 0x0000001108087225 */ /* 0x004fc600078e00ff */
[----:B------:R-:W-:-:S04]  /*06e0*/  IADD3 R8, P6, PT, R8, R7, RZ ;  /* 0x0000000708087210 */ /* 0x000fc80007fde0ff */
[----:B------:R-:W-:Y:S01]  /*06f0*/  IADD3.X R7, PT, PT, R9, UR5, RZ, P6, !PT ;  /* 0x0000000509077c10 */ /* 0x000fe2000b7fe4ff */
[--C-:B------:R-:W-:Y:S02]  /*0700*/  @P0 IMAD.MOV.U32 R6, RZ, RZ, R8.reuse ;  /* 0x000000ffff060224 */ /* 0x100fe400078e0008 */
[----:B------:R-:W-:Y:S01]  /*0710*/  @P5 MOV R16, R8 ;  /* 0x0000000800105202 */ /* 0x000fe20000000f00 */
[--C-:B------:R-:W-:Y:S02]  /*0720*/  @P1 IMAD.MOV.U32 R12, RZ, RZ, R8.reuse ;  /* 0x000000ffff0c1224 */ /* 0x100fe400078e0008 */
[--C-:B------:R-:W-:Y:S02]  /*0730*/  @P2 IMAD.MOV.U32 R13, RZ, RZ, R8.reuse ;  /* 0x000000ffff0d2224 */ /* 0x100fe400078e0008 */
[--C-:B------:R-:W-:Y:S02]  /*0740*/  @P3 IMAD.MOV.U32 R14, RZ, RZ, R8.reuse ;  /* 0x000000ffff0e3224 */ /* 0x100fe400078e0008 */
[----:B------:R-:W-:Y:S01]  /*0750*/  @P4 IMAD.MOV.U32 R15, RZ, RZ, R8 ;  /* 0x000000ffff0f4224 */ /* 0x000fe200078e0008 */
[----:B------:R-:W-:Y:S06]  /*0760*/  BRA.U UP0, `(.L_x_6) ;  /* 0xfffffffd00a07547 */ /* 0x000fec000b83ffff */
[----:B------:R-:W-:Y:S01]  /*0770*/  SHF.R.U32.HI R8, RZ, 0x17, R0 ;  /* 0x00000017ff087819 */ /* 0x000fe20000011600 */
[----:B------:R-:W-:Y:S03]  /*0780*/  BSSY.RECONVERGENT B1, `(.L_x_7) ;  /* 0x0000029000017945 */ /* 0x000fe60003800200 */
[C---:B------:R-:W-:Y:S02]  /*0790*/  LOP3.LUT R9, R8.reuse, 0xe0, RZ, 0xc0, !PT ;  /* 0x000000e008097812 */ /* 0x040fe400078ec0ff */
[----:B------:R-:W-:-:S03]  /*07a0*/  LOP3.LUT P6, RZ, R8, 0x1f, RZ, 0xc0, !PT ;  /* 0x0000001f08ff7812 */ /* 0x000fc600078cc0ff */
[----:B------:R-:W-:-:S05]  /*07b0*/  VIADD R9, R9, 0xffffff80 ;  /* 0xffffff8009097836 */ /* 0x000fca0000000000 */
[----:B------:R-:W-:-:S05]  /*07c0*/  SHF.R.U32.HI R9, RZ, 0x5, R9 ;  /* 0x00000005ff097819 */ /* 0x000fca0000011609 */
[----:B------:R-:W-:-:S05]  /*07d0*/  IMAD.U32 R11, R9, -0x4, RZ ;  /* 0xfffffffc090b7824 */ /* 0x000fca00078e00ff */
[C---:B------:R-:W-:Y:S02]  /*07e0*/  ISETP.EQ.AND P3, PT, R11.reuse, -0x18, PT ;  /* 0xffffffe80b00780c */ /* 0x040fe40003f62270 */
[C---:B------:R-:W-:Y:S02]  /*07f0*/  ISETP.EQ.AND P4, PT, R11.reuse, -0x14, PT ;  /* 0xffffffec0b00780c */ /* 0x040fe40003f82270 */
[C---:B------:R-:W-:Y:S02]  /*0800*/  ISETP.EQ.AND P2, PT, R11.reuse, -0x10, PT ;  /* 0xfffffff00b00780c */ /* 0x040fe40003f42270 */
[C---:B------:R-:W-:Y:S02]  /*0810*/  ISETP.EQ.AND P1, PT, R11.reuse, -0xc, PT ;  /* 0xfffffff40b00780c */ /* 0x040fe40003f22270 */
[C---:B------:R-:W-:Y:S02]  /*0820*/  ISETP.EQ.AND P0, PT, R11.reuse, -0x8, PT ;  /* 0xfffffff80b00780c */ /* 0x040fe40003f02270 */
[----:B------:R-:W-:-:S03]  /*0830*/  ISETP.EQ.AND P5, PT, R11, RZ, PT ;  /* 0x000000ff0b00720c */ /* 0x000fc60003fa2270 */
[--C-:B------:R-:W-:Y:S01]  /*0840*/  @P3 IMAD.MOV.U32 R9, RZ, RZ, R6.reuse ;  /* 0x000000ffff093224 */ /* 0x100fe200078e0006 */
[C---:B------:R-:W-:Y:S01]  /*0850*/  ISETP.EQ.AND P3, PT, R11.reuse, -0x4, PT ;  /* 0xfffffffc0b00780c */ /* 0x040fe20003f62270 */
[----:B------:R-:W-:Y:S01]  /*0860*/  @P4 IMAD.MOV.U32 R10, RZ, RZ, R6 ;  /* 0x000000ffff0a4224 */ /* 0x000fe200078e0006 */
[----:B------:R-:W-:Y:S01]  /*0870*/  @P4 MOV R9, R12 ;  /* 0x0000000c00094202 */ /* 0x000fe20000000f00 */
[--C-:B------:R-:W-:Y:S01]  /*0880*/  @P2 IMAD.MOV.U32 R9, RZ, RZ, R13.reuse ;  /* 0x000000ffff092224 */ /* 0x100fe200078e000d */
[----:B------:R-:W-:Y:S01]  /*0890*/  ISETP.EQ.AND P4, PT, R11, 0x4, PT ;  /* 0x000000040b00780c */ /* 0x000fe20003f82270 */
[----:B------:R-:W-:Y:S02]  /*08a0*/  @P1 IMAD.MOV.U32 R9, RZ, RZ, R14 ;  /* 0x000000ffff091224 */ /* 0x000fe400078e000e */
[----:B------:R-:W-:Y:S01]  /*08b0*/  @P0 MOV R9, R15 ;  /* 0x0000000f00090202 */ /* 0x000fe20000000f00 */
[----:B------:R-:W-:Y:S02]  /*08c0*/  @P2 IMAD.MOV.U32 R10, RZ, RZ, R12 ;  /* 0x000000ffff0a2224 */ /* 0x000fe400078e000c */
[----:B------:R-:W-:-:S02]  /*08d0*/  @P1 IMAD.MOV.U32 R10, RZ, RZ, R13 ;  /* 0x000000ffff0a1224 */ /* 0x000fc400078e000d */
[----:B------:R-:W-:Y:S02]  /*08e0*/  @P0 IMAD.MOV.U32 R10, RZ, RZ, R14 ;  /* 0x000000ffff0a0224 */ /* 0x000fe400078e000e */
[--C-:B------:R-:W-:Y:S02]  /*08f0*/  @P3 IMAD.MOV.U32 R9, RZ, RZ, R16.reuse ;  /* 0x000000ffff093224 */ /* 0x100fe400078e0010 */
[----:B------:R-:W-:Y:S02]  /*0900*/  @P5 IMAD.MOV.U32 R9, RZ, RZ, R7 ;  /* 0x000000ffff095224 */ /* 0x000fe400078e0007 */
[----:B------:R-:W-:Y:S02]  /*0910*/  @P3 IMAD.MOV.U32 R10, RZ, RZ, R15 ;  /* 0x000000ffff0a3224 */ /* 0x000fe400078e000f */
[----:B------:R-:W-:Y:S01]  /*0920*/  @P5 IMAD.MOV.U32 R10, RZ, RZ, R16 ;  /* 0x000000ffff0a5224 */ /* 0x000fe200078e0010 */
[----:B------:R-:W-:Y:S01]  /*0930*/  MOV R17, R9 ;  /* 0x0000000900117202 */ /* 0x000fe20000000f00 */
[----:B------:R-:W-:Y:S01]  /*0940*/  @P4 IMAD.MOV.U32 R10, RZ, RZ, R7 ;  /* 0x000000ffff0a4224 */ /* 0x000fe200078e0007 */
[----:B------:R-:W-:Y:S06]  /*0950*/  @!P6 BRA `(.L_x_8) ;  /* 0x00000000002ce947 */ /* 0x000fec0003800000 */
[----:B------:R-:W-:Y:S01]  /*0960*/  @P2 IMAD.MOV.U32 R9, RZ, RZ, R6 ;  /* 0x000000ffff092224 */ /* 0x000fe200078e0006 */
[----:B------:R-:W-:Y:S01]  /*0970*/  LOP3.LUT R8, R8, 0x1f, RZ, 0xc0, !PT ;  /* 0x0000001f08087812 */ /* 0x000fe200078ec0ff */
[----:B------:R-:W-:Y:S02]  /*0980*/  @P1 IMAD.MOV.U32 R9, RZ, RZ, R12 ;  /* 0x000000ffff091224 */ /* 0x000fe400078e000c */
[----:B------:R-:W-:Y:S01]  /*0990*/  @P0 IMAD.MOV.U32 R9, RZ, RZ, R13 ;  /* 0x000000ffff090224 */ /* 0x000fe200078e000d */
[----:B------:R-:W-:Y:S01]  /*09a0*/  ISETP.EQ.AND P0, PT, R11, 0x8, PT ;  /* 0x000000080b00780c */ /* 0x000fe20003f02270 */
[----:B------:R-:W-:Y:S01]  /*09b0*/  @P3 IMAD.MOV.U32 R9, RZ, RZ, R14 ;  /* 0x000000ffff093224 */ /* 0x000fe200078e000e */
[----:B------:R-:W-:Y:S01]  /*09c0*/  @P5 MOV R9, R15 ;  /* 0x0000000f00095202 */ /* 0x000fe20000000f00 */
[----:B------:R-:W-:Y:S01]  /*09d0*/  @P4 IMAD.MOV.U32 R9, RZ, RZ, R16 ;  /* 0x000000ffff094224 */ /* 0x000fe200078e0010 */
[----:B------:R-:W-:-:S09]  /*09e0*/  SHF.L.W.U32.HI R17, R10, R8, R17 ;  /* 0x000000080a117219 */ /* 0x000fd20000010e11 */
[----:B------:R-:W-:-:S05]  /*09f0*/  @P0 IMAD.MOV.U32 R9, RZ, RZ, R7 ;  /* 0x000000ffff090224 */ /* 0x000fca00078e0007 */
[----:B------:R-:W-:-:S07]  /*0a00*/  SHF.L.W.U32.HI R10, R9, R8, R10 ;  /* 0x00000008090a7219 */ /* 0x000fce0000010e0a */
.L_x_8:
[----:B------:R-:W-:Y:S05]  /*0a10*/  BSYNC.RECONVERGENT B1 ;  /* 0x0000000000017941 */ /* 0x000fea0003800200 */
.L_x_7:
[C---:B------:R-:W-:Y:S01]  /*0a20*/  SHF.L.W.U32.HI R18, R10.reuse, 0x2, R17 ;  /* 0x000000020a127819 */ /* 0x040fe20000010e11 */
[----:B------:R-:W-:Y:S01]  /*0a30*/  IMAD.SHL.U32 R8, R10, 0x4, RZ ;  /* 0x000000040a087824 */ /* 0x000fe200078e00ff */
[----:B------:R-:W-:Y:S01]  /*0a40*/  UMOV UR4, 0x54442d19 ;  /* 0x54442d1900047882 */ /* 0x000fe20000000000 */
[----:B------:R-:W-:Y:S01]  /*0a50*/  UMOV UR5, 0x3bf921fb ;  /* 0x3bf921fb00057882 */ /* 0x000fe20000000000 */
[----:B------:R-:W-:Y:S02]  /*0a60*/  SHF.R.S32.HI R7, RZ, 0x1f, R18 ;  /* 0x0000001fff077819 */ /* 0x000fe40000011412 */
[----:B------:R-:W-:Y:S02]  /*0a70*/  ISETP.GE.AND P0, PT, R0, RZ, PT ;  /* 0x000000ff0000720c */ /* 0x000fe40003f06270 */
[C---:B------:R-:W-:Y:S02]  /*0a80*/  LOP3.LUT R8, R7.reuse, R8, RZ, 0x3c, !PT ;  /* 0x0000000807087212 */ /* 0x040fe400078e3cff */
[----:B------:R-:W-:-:S02]  /*0a90*/  LOP3.LUT R9, R7, R18, RZ, 0x3c, !PT ;  /* 0x0000001207097212 */ /* 0x000fc400078e3cff */
[----:B------:R-:W-:Y:S02]  /*0aa0*/  SHF.R.U32.HI R7, RZ, 0x1e, R17 ;  /* 0x0000001eff077819 */ /* 0x000fe40000011611 */
[C---:B------:R-:W-:Y:S02]  /*0ab0*/  LOP3.LUT R0, R18.reuse, R0, RZ, 0x3c, !PT ;  /* 0x0000000012007212 */ /* 0x040fe400078e3cff */
[----:B------:R-:W0:Y:S01]  /*0ac0*/  I2F.F64.S64 R8, R8 ;  /* 0x0000000800087312 */ /* 0x000e220000301c00 */
[----:B------:R-:W-:Y:S02]  /*0ad0*/  LEA.HI R7, R18, R7, RZ, 0x1 ;  /* 0x0000000712077211 */ /* 0x000fe400078f08ff */
[----:B------:R-:W-:-:S03]  /*0ae0*/  ISETP.GE.AND P1, PT, R0, RZ, PT ;  /* 0x000000ff0000720c */ /* 0x000fc60003f26270 */
[----:B------:R-:W-:-:S05]  /*0af0*/  IMAD.MOV R0, RZ, RZ, -R7 ;  /* 0x000000ffff007224 */ /* 0x000fca00078e0a07 */
[----:B------:R-:W-:Y:S01]  /*0b00*/  @!P0 MOV R7, R0 ;  /* 0x0000000000078202 */ /* 0x000fe20000000f00 */
[----:B0-----:R-:W-:-:S10]  /*0b10*/  DMUL R10, R8, UR4 ;  /* 0x00000004080a7c28 */ /* 0x001fd40008000000 */
[----:B------:R-:W0:Y:S02]  /*0b20*/  F2F.F32.F64 R10, R10 ;  /* 0x0000000a000a7310 */ /* 0x000e240000301000 */
[----:B0-----:R-:W-:-:S07]  /*0b30*/  FSEL R8, -R10, R10, !P1 ;  /* 0x0000000a0a087208 */ /* 0x001fce0004800100 */
.L_x_5:
[----:B------:R-:W-:Y:S05]  /*0b40*/  BSYNC.RECONVERGENT B0 ;  /* 0x0000000000007941 */ /* 0x000fea0003800200 */
.L_x_4:
[----:B------:R-:W-:Y:S02]  /*0b50*/  IMAD.MOV.U32 R0, RZ, RZ, 0x37cbac00 ;  /* 0x37cbac00ff007424 */ /* 0x000fe400078e00ff */
[----:B------:R-:W-:Y:S01]  /*0b60*/  FMUL R9, R8, R8 ;  /* 0x0000000808097220 */ /* 0x000fe20000400000 */
[C---:B------:R-:W-:Y:S01]  /*0b70*/  LOP3.LUT R10, R7.reuse, 0x1, RZ, 0xc0, !PT ;  /* 0x00000001070a7812 */ /* 0x040fe200078ec0ff */
[----:B------:R-:W-:Y:S01]  /*0b80*/  IMAD.MOV.U32 R18, RZ, RZ, 0x3d2aaabb ;  /* 0x3d2aaabbff127424 */ /* 0x000fe200078e00ff */
[----:B------:R-:W-:Y:S01]  /*0b90*/  LOP3.LUT P1, RZ, R7, 0x2, RZ, 0xc0, !PT ;  /* 0x0000000207ff7812 */ /* 0x000fe2000782c0ff */
[----:B------:R-:W-:Y:S01]  /*0ba0*/  FFMA R0, R9, R0, -0.0013887860113754868507 ;  /* 0xbab607ed09007423 */ /* 0x000fe20000000000 */
[----:B------:R-:W-:Y:S01]  /*0bb0*/  ISETP.NE.U32.AND P0, PT, R10, 0x1, PT ;  /* 0x000000010a00780c */ /* 0x000fe20003f05070 */
[----:B------:R-:W-:Y:S02]  /*0bc0*/  IMAD.MOV.U32 R11, RZ, RZ, 0x3effffff ;  /* 0x3effffffff0b7424 */ /* 0x000fe400078e00ff */
[----:B------:R-:W-:Y:S01]  /*0bd0*/  VIADD R4, R4, 0x1 ;  /* 0x0000000104047836 */ /* 0x000fe20000000000 */
[----:B------:R-:W-:-:S02]  /*0be0*/  FSEL R10, R0, -0.00019574658654164522886, !P0 ;  /* 0xb94d4153000a7808 */ /* 0x000fc40004000000 */
[----:B------:R-:W-:Y:S02]  /*0bf0*/  FSEL R18, R18, 0.0083327032625675201416, !P0 ;  /* 0x3c0885e412127808 */ /* 0x000fe40004000000 */
[----:B------:R-:W-:Y:S01]  /*0c00*/  FSEL R0, R8, 1, P0 ;  /* 0x3f80000008007808 */ /* 0x000fe20000000000 */
[----:B------:R-:W-:Y:S01]  /*0c10*/  HFMA2 R8, -RZ, RZ, 3.7421875, 0 ;  /* 0x437c0000ff087431 */ /* 0x000fe200000001ff */
[----:B------:R-:W-:Y:S01]  /*0c20*/  FSEL R11, -R11, -0.16666662693023681641, !P0 ;  /* 0xbe2aaaa80b0b7808 */ /* 0x000fe20004000100 */
[C---:B------:R-:W-:Y:S01]  /*0c30*/  FFMA R10, R9.reuse, R10, R18 ;  /* 0x0000000a090a7223 */ /* 0x040fe20000000012 */
[----:B------:R-:W-:Y:S01]  /*0c40*/  ISETP.NE.AND P0, PT, R4, 0x80, PT ;  /* 0x000000800400780c */ /* 0x000fe20003f05270 */
[C---:B------:R-:W-:Y:S02]  /*0c50*/  FFMA R7, R9.reuse, R0, RZ ;  /* 0x0000000009077223 */ /* 0x040fe400000000ff */
[----:B------:R-:W-:-:S04]  /*0c60*/  FFMA R10, R9, R10, R11 ;  /* 0x0000000a090a7223 */ /* 0x000fc8000000000b */
[----:B------:R-:W-:Y:S01]  /*0c70*/  FFMA R0, R7, R10, R0 ;  /* 0x0000000a07007223 */ /* 0x000fe20000000000 */
[----:B------:R-:W-:-:S03]  /*0c80*/  IMAD.MOV.U32 R7, RZ, RZ, 0x3bbb989d ;  /* 0x3bbb989dff077424 */ /* 0x000fc600078e00ff */
[----:B------:R-:W-:-:S04]  /*0c90*/  @P1 FADD R0, RZ, -R0 ;  /* 0x80000000ff001221 */ /* 0x000fc80000000000 */
[----:B------:R-:W-:-:S04]  /*0ca0*/  FFMA.SAT R7, R0, R7, 0.5 ;  /* 0x3f00000000077423 */ /* 0x000fc80000002007 */
[----:B------:R-:W-:-:S04]  /*0cb0*/  FFMA.RM R7, R7, R8, 12582913 ;  /* 0x4b40000107077423 */ /* 0x000fc80000004008 */
[----:B------:R-:W-:-:S04]  /*0cc0*/  FADD R9, R7, -12583039 ;  /* 0xcb40007f07097421 */ /* 0x000fc80000000000 */
[----:B------:R-:W-:-:S04]  /*0cd0*/  FFMA R9, R0, 1.4426950216293334961, -R9 ;  /* 0x3fb8aa3b00097823 */ /* 0x000fc80000000809 */
[----:B------:R-:W-:Y:S01]  /*0ce0*/  FFMA R9, R0, 1.925963033500011079e-08, R9 ;  /* 0x32a5706000097823 */ /* 0x000fe20000000009 */
[----:B------:R-:W-:-:S05]  /*0cf0*/  IMAD.SHL.U32 R0, R7, 0x800000, RZ ;  /* 0x0080000007007824 */ /* 0x000fca00078e00ff */
[----:B------:R-:W0:Y:S02]  /*0d00*/  MUFU.EX2 R9, R9 ;  /* 0x0000000900097308 */ /* 0x000e240000000800 */
[----:B0-----:R-:W-:Y:S01]  /*0d10*/  FFMA R3, R0, R9, R3 ;  /* 0x0000000900037223 */ /* 0x001fe20000000003 */
[----:B------:R-:W-:Y:S06]  /*0d20*/  @P0 BRA `(.L_x_9) ;  /* 0xfffffff400d80947 */ /* 0x000fec000383ffff */
[----:B------:R-:W0:Y:S01]  /*0d30*/  LDC.64 R4, c[0x0][0x388] ;  /* 0x0000e200ff047b82 */ /* 0x000e220000000a00 */
[----:B------:R-:W-:-:S04]  /*0d40*/  VIADD R7, R2, UR6 ;  /* 0x0000000602077c36 */ /* 0x000fc80008000000 */
[----:B0-----:R-:W-:-:S05]  /*0d50*/  IMAD.WIDE.U32 R4, R7, 0x4, R4 ;  /* 0x0000000407047825 */ /* 0x001fca00078e0004 */
[----:B------:R-:W-:Y:S01]  /*0d60*/  STG.E desc[UR10][R4.64], R3 ;  /* 0x0000000304007986 */ /* 0x000fe2000c10190a */
[----:B------:R-:W-:Y:S05]  /*0d70*/  EXIT ;  /* 0x000000000000794d */ /* 0x000fea0003800000 */
.L_x_10:
        /* <DEDUP_REMOVED lines=16> */
.L_x_36:


//--------------------- .text._Z11printkernelPfS_ --------------------------
	.section	.text._Z11printkernelPfS_,"ax",@progbits
	.align	128
        .global         _Z11printkernelPfS_
        .type           _Z11printkernelPfS_,@function
        .size           _Z11printkernelPfS_,(.L_x_37 - _Z11printkernelPfS_)
        .other          _Z11printkernelPfS_,@"STO_CUDA_ENTRY STV_DEFAULT"
_Z11printkernelPfS_:
.text._Z11printkernelPfS_:
[----:B------:R-:W0:Y:S08]  /*0000*/  LDC R1, c[0x0][0x37c] ;  /* 0x0000df00ff017b82 */ /* 0x000e300000000800 */
[----:B------:R-:W1:Y:S01]  /*0010*/  LDC.64 R6, c[0x0][0x380] ;  /* 0x0000e000ff067b82 */ /* 0x000e620000000a00 */
[----:B------:R-:W1:Y:S01]  /*0020*/  LDCU.64 UR36, c[0x0][0x358] ;  /* 0x00006b00ff2477ac */ /* 0x000e620008000a00 */
[----:B0-----:R-:W-:Y:S01]  /*0030*/  VIADD R1, R1, 0xfffffff8 ;  /* 0xfffffff801017836 */ /* 0x001fe20000000000 */
[----:B------:R-:W0:Y:S01]  /*0040*/  LDCU UR4, c[0x0][0x2f8] ;  /* 0x00005f00ff0477ac */ /* 0x000e220008000800 */
[----:B------:R-:W-:Y:S01]  /*0050*/  MOV R2, 0x180 ;  /* 0x0000018000027802 */ /* 0x000fe20000000f00 */
[----:B------:R-:W2:Y:S01]  /*0060*/  LDCU UR5, c[0x0][0x2fc] ;  /* 0x00005f80ff0577ac */ /* 0x000ea20008000800 */
[----:B------:R-:W3:Y:S01]  /*0070*/  LDCU.64 UR6, c[0x4][0x168] ;  /* 0x01002d00ff0677ac */ /* 0x000ee20008000a00 */
[----:B-1----:R1:W4:Y:S01]  /*0080*/  LDG.E R6, desc[UR36][R6.64] ;  /* 0x0000002406067981 */ /* 0x002322000c1e1900 */
[----:B------:R0:W4:Y:S02]  /*0090*/  LDC.64 R10, c[0x4][R2] ;  /* 0x01000000020a7b82 */ /* 0x0001240000000a00 */
[----:B0-----:R-:W-:-:S05]  /*00a0*/  IADD3 R16, P0, PT, R1, UR4, RZ ;  /* 0x0000000401107c10 */ /* 0x001fca000ff1e0ff */
[----:B--2---:R-:W-:Y:S01]  /*00b0*/  IMAD.X R17, RZ, RZ, UR5, P0 ;  /* 0x00000005ff117e24 */ /* 0x004fe200080e06ff */
[----:B---3--:R-:W-:Y:S01]  /*00c0*/  MOV R4, UR6 ;  /* 0x0000000600047c02 */ /* 0x008fe20008000f00 */
[----:B------:R-:W-:-:S03]  /*00d0*/  IMAD.U32 R5, RZ, RZ, UR7 ;  /* 0x00000007ff057e24 */ /* 0x000fc6000f8e00ff */
[----:B-1----:R-:W-:Y:S01]  /*00e0*/  MOV R7, R17 ;  /* 0x0000001100077202 */ /* 0x002fe20000000f00 */
[----:B----4-:R0:W1:Y:S02]  /*00f0*/  F2F.F64.F32 R8, R6 ;  /* 0x0000000600087310 */ /* 0x0100640000201800 */
[----:B0-----:R-:W-:Y:S01]  /*0100*/  IMAD.MOV.U32 R6, RZ, RZ, R16 ;  /* 0x000000ffff067224 */ /* 0x001fe200078e0010 */
[----:B-1----:R0:W-:Y:S06]  /*0110*/  STL.64 [R1], R8 ;  /* 0x0000000801007387 */ /* 0x0021ec0000100a00 */
[----:B------:R-:W-:-:S07]  /*0120*/  LEPC R20, `(.L_x_11) ;  /* 0x000000001014794e */ /* 0x000fce0000000000 */
[----:B0-----:R-:W-:Y:S05]  /*0130*/  CALL.ABS.NOINC R10 ;  /* 0x000000000a007343 */ /* 0x001fea0003c00000 */
.L_x_11:
[----:B------:R-:W0:Y:S01]  /*0140*/  LDC.64 R10, c[0x0][0x380] ;  /* 0x0000e000ff0a7b82 */ /* 0x000e220000000a00 */
[----:B------:R-:W1:Y:S01]  /*0150*/  LDCU.64 UR4, c[0x4][0x168] ;  /* 0x01002d00ff0477ac */ /* 0x000e620008000a00 */
[----:B0-----:R-:W2:Y:S06]  /*0160*/  LDG.E R0, desc[UR36][R10.64+0x4] ;  /* 0x000004240a007981 */ /* 0x001eac000c1e1900 */
[----:B------:R0:W3:Y:S01]  /*0170*/  LDC.64 R12, c[0x4][R2] ;  /* 0x01000000020c7b82 */ /* 0x0000e20000000a00 */
[----:B-1----:R-:W-:Y:S01]  /*0180*/  IMAD.U32 R4, RZ, RZ, UR4 ;  /* 0x00000004ff047e24 */ /* 0x002fe2000f8e00ff */
[----:B------:R-:W-:Y:S01]  /*0190*/  MOV R6, R16 ;  /* 0x0000001000067202 */ /* 0x000fe20000000f00 */
[----:B------:R-:W-:-:S02]  /*01a0*/  IMAD.U32 R5, RZ, RZ, UR5 ;  /* 0x00000005ff057e24 */ /* 0x000fc4000f8e00ff */
[----:B------:R-:W-:Y:S01]  /*01b0*/  IMAD.MOV.U32 R7, RZ, RZ, R17 ;  /* 0x000000ffff077224 */ /* 0x000fe200078e0011 */
[----:B--2---:R-:W1:Y:S02]  /*01c0*/  F2F.F64.F32 R8, R0 ;  /* 0x0000000000087310 */ /* 0x004e640000201800 */
[----:B-1-3--:R0:W-:Y:S04]  /*01d0*/  STL.64 [R1], R8 ;  /* 0x0000000801007387 */ /* 0x00a1e80000100a00 */
[----:B------:R-:W-:-:S07]  /*01e0*/  LEPC R20, `(.L_x_12) ;  /* 0x000000001014794e */ /* 0x000fce0000000000 */
[----:B0-----:R-:W-:Y:S05]  /*01f0*/  CALL.ABS.NOINC R12 ;  /* 0x000000000c007343 */ /* 0x001fea0003c00000 */
.L_x_12:
[----:B------:R-:W0:Y:S01]  /*0200*/  LDC.64 R10, c[0x0][0x380] ;  /* 0x0000e000ff0a7b82 */ /* 0x000e220000000a00 */
[----:B------:R-:W1:Y:S01]  /*0210*/  LDCU.64 UR4, c[0x4][0x168] ;  /* 0x01002d00ff0477ac */ /* 0x000e620008000a00 */
[----:B0-----:R-:W2:Y:S06]  /*0220*/  LDG.E R0, desc[UR36][R10.64+0x8] ;  /* 0x000008240a007981 */ /* 0x001eac000c1e1900 */
[----:B------:R0:W3:Y:S01]  /*0230*/  LDC.64 R12, c[0x4][R2] ;  /* 0x01000000020c7b82 */ /* 0x0000e20000000a00 */
[----:B-1----:R-:W-:Y:S01]  /*0240*/  IMAD.U32 R4, RZ, RZ, UR4 ;  /* 0x00000004ff047e24 */ /* 0x002fe2000f8e00ff */
[----:B------:R-:W-:Y:S01]  /*0250*/  MOV R5, UR5 ;  /* 0x0000000500057c02 */ /* 0x000fe20008000f00 */
[----:B------:R-:W-:-:S02]  /*0260*/  IMAD.MOV.U32 R6, RZ, RZ, R16 ;  /* 0x000000ffff067224 */ /* 0x000fc400078e0010 */
[----:B------:R-:W-:Y:S01]  /*0270*/  IMAD.MOV.U32 R7, RZ, RZ, R17 ;  /* 0x000000ffff077224 */ /* 0x000fe200078e0011 */
[----:B--2---:R-:W1:Y:S02]  /*0280*/  F2F.F64.F32 R8, R0 ;  /* 0x0000000000087310 */ /* 0x004e640000201800 */
[----:B-1-3--:R0:W-:Y:S04]  /*0290*/  STL.64 [R1], R8 ;  /* 0x0000000801007387 */ /* 0x00a1e80000100a00 */
[----:B------:R-:W-:-:S07]  /*02a0*/  LEPC R20, `(.L_x_13) ;  /* 0x000000001014794e */ /* 0x000fce0000000000 */
[----:B0-----:R-:W-:Y:S05]  /*02b0*/  CALL.ABS.NOINC R12 ;  /* 0x000000000c007343 */ /* 0x001fea0003c00000 */
.L_x_13:
[----:B------:R-:W0:Y:S01]  /*02c0*/  LDC.64 R10, c[0x0][0x380] ;  /* 0x0000e000ff0a7b82 */ /* 0x000e220000000a00 */
[----:B------:R-:W1:Y:S01]  /*02d0*/  LDCU.64 UR4, c[0x4][0x168] ;  /* 0x01002d00ff0477ac */ /* 0x000e620008000a00 */
[----:B0-----:R-:W2:Y:S06]  /*02e0*/  LDG.E R0, desc[UR36][R10.64+0xc] ;  /* 0x00000c240a007981 */ /* 0x001eac000c1e1900 */
[----:B------:R0:W3:Y:S01]  /*02f0*/  LDC.64 R12, c[0x4][R2] ;  /* 0x01000000020c7b82 */ /* 0x0000e20000000a00 */
[----:B-1----:R-:W-:Y:S01]  /*0300*/  MOV R4, UR4 ;  /* 0x0000000400047c02 */ /* 0x002fe20008000f00 */
[----:B------:R-:W-:Y:S01]  /*0310*/  IMAD.U32 R5, RZ, RZ, UR5 ;  /* 0x00000005ff057e24 */ /* 0x000fe2000f8e00ff */
[----:B------:R-:W-:Y:S01]  /*0320*/  MOV R7, R17 ;  /* 0x0000001100077202 */ /* 0x000fe20000000f00 */
[----:B------:R-:W-:Y:S01]  /*0330*/  IMAD.MOV.U32 R6, RZ, RZ, R16 ;  /* 0x000000ffff067224 */ /* 0x000fe200078e0010 */
[----:B--2---:R-:W1:Y:S02]  /*0340*/  F2F.F64.F32 R8, R0 ;  /* 0x0000000000087310 */ /* 0x004e640000201800 */
[----:B-1-3--:R0:W-:Y:S04]  /*0350*/  STL.64 [R1], R8 ;  /* 0x0000000801007387 */ /* 0x00a1e80000100a00 */
[----:B------:R-:W-:-:S07]  /*0360*/  LEPC R20, `(.L_x_14) ;  /* 0x000000001014794e */ /* 0x000fce0000000000 */
[----:B0-----:R-:W-:Y:S05]  /*0370*/  CALL.ABS.NOINC R12 ;  /* 0x000000000c007343 */ /* 0x001fea0003c00000 */
.L_x_14:
        /* <DEDUP_REMOVED lines=12> */
.L_x_15:
        /* <DEDUP_REMOVED lines=12> */
.L_x_16:
        /* <DEDUP_REMOVED lines=12> */
.L_x_17:
        /* <DEDUP_REMOVED lines=12> */
.L_x_18:
        /* <DEDUP_REMOVED lines=12> */
.L_x_19:
        /* <DEDUP_REMOVED lines=12> */
.L_x_20:
[----:B------:R0:W1:Y:S01]  /*0800*/  LDC.64 R8, c[0x4][R2] ;  /* 0x0100000002087b82 */ /* 0x0000620000000a00 */
[----:B------:R-:W2:Y:S01]  /*0810*/  LDCU.64 UR4, c[0x4][0x170] ;  /* 0x01002e00ff0477ac */ /* 0x000ea20008000a00 */
[----:B------:R-:W-:Y:S01]  /*0820*/  CS2R R6, SRZ ;  /* 0x0000000000067805 */ /* 0x000fe2000001ff00 */
[----:B--2---:R-:W-:Y:S02]  /*0830*/  IMAD.U32 R4, RZ, RZ, UR4 ;  /* 0x00000004ff047e24 */ /* 0x004fe4000f8e00ff */
[----:B0-----:R-:W-:-:S07]  /*0840*/  IMAD.U32 R5, RZ, RZ, UR5 ;  /* 0x00000005ff057e24 */ /* 0x001fce000f8e00ff */
[----:B------:R-:W-:-:S07]  /*0850*/  LEPC R20, `(.L_x_21) ;  /* 0x000000001014794e */ /* 0x000fce0000000000 */
[----:B-1----:R-:W-:Y:S05]  /*0860*/  CALL.ABS.NOINC R8 ;  /* 0x0000000008007343 */ /* 0x002fea0003c00000 */
.L_x_21:
        /* <DEDUP_REMOVED lines=12> */
.L_x_22:
        /* <DEDUP_REMOVED lines=12> */
.L_x_23:
        /* <DEDUP_REMOVED lines=12> */
.L_x_24:
        /* <DEDUP_REMOVED lines=12> */
.L_x_25:
        /* <DEDUP_REMOVED lines=12> */
.L_x_26:
        /* <DEDUP_REMOVED lines=12> */
.L_x_27:
        /* <DEDUP_REMOVED lines=12> */
.L_x_28:
[----:B------:R-:W0:Y:S01]  /*0db0*/  LDC.64 R10, c[0x0][0x388] ;  /* 0x0000e200ff0a7b82 */ /* 0x000e220000000a00 */
[----:B------:R-:W1:Y:S01]  /*0dc0*/  LDCU.64 UR4, c[0x4][0x168] ;  /* 0x01002d00ff0477ac */ /* 0x000e620008000a00 */
[----:B0-----:R-:W2:Y:S06]  /*0dd0*/  LDG.E R0, desc[UR36][R10.64+0x1c] ;  /* 0x00001c240a007981 */ /* 0x001eac000c1e1900 */
[----:B------:R0:W3:Y:S01]  /*0de0*/  LDC.64 R12, c[0x4][R2] ;  /* 0x01000000020c7b82 */ /* 0x0000e20000000a00 */
[----:B-1----:R-:W-:Y:S01]  /*0df0*/  IMAD.U32 R4, RZ, RZ, UR4 ;  /* 0x00000004ff047e24 */ /* 0x002fe2000f8e00ff */
[----:B------:R-:W-:Y:S01]  /*0e00*/  MOV R5, UR5 ;  /* 0x0000000500057c02 */ /* 0x000fe20008000f00 */
[----:B------:R-:W-:Y:S01]  /*0e10*/  IMAD.MOV.U32 R6, RZ, RZ, R16 ;  /* 0x000000ffff067224 */ /* 0x000fe200078e0010 */
[----:B------:R-:W-:Y:S01]  /*0e20*/  MOV R7, R17 ;  /* 0x0000001100077202 */ /* 0x000fe20000000f00 */
[----:B--2---:R-:W1:Y:S02]  /*0e30*/  F2F.F64.F32 R8, R0 ;  /* 0x0000000000087310 */ /* 0x004e640000201800 */
[----:B-1-3--:R0:W-:Y:S04]  /*0e40*/  STL.64 [R1], R8 ;  /* 0x0000000801007387 */ /* 0x00a1e80000100a00 */
[----:B------:R-:W-:-:S07]  /*0e50*/  LEPC R20, `(.L_x_29) ;  /* 0x000000001014794e */ /* 0x000fce0000000000 */
[----:B0-----:R-:W-:Y:S05]  /*0e60*/  CALL.ABS.NOINC R12 ;  /* 0x000000000c007343 */ /* 0x001fea0003c00000 */
.L_x_29:
        /* <DEDUP_REMOVED lines=12> */
.L_x_30:
        /* <DEDUP_REMOVED lines=12> */
.L_x_31:
[----:B------:R-:W0:Y:S01]  /*0ff0*/  LDC.64 R2, c[0x4][R2] ;  /* 0x0100000002027b82 */ /* 0x000e220000000a00 */
[----:B------:R-:W1:Y:S01]  /*1000*/  LDCU.64 UR4, c[0x4][0x170] ;  /* 0x01002e00ff0477ac */ /* 0x000e620008000a00 */
[----:B------:R-:W-:Y:S01]  /*1010*/  CS2R R6, SRZ ;  /* 0x0000000000067805 */ /* 0x000fe2000001ff00 */
[----:B-1----:R-:W-:Y:S01]  /*1020*/  IMAD.U32 R4, RZ, RZ, UR4 ;  /* 0x00000004ff047e24 */ /* 0x002fe2000f8e00ff */
[----:B------:R-:W-:-:S07]  /*1030*/  MOV R5, UR5 ;  /* 0x0000000500057c02 */ /* 0x000fce0008000f00 */
[----:B------:R-:W-:-:S07]  /*1040*/  LEPC R20, `(.L_x_32) ;  /* 0x000000001014794e */ /* 0x000fce0000000000 */
[----:B0-----:R-:W-:Y:S05]  /*1050*/  CALL.ABS.NOINC R2 ;  /* 0x0000000002007343 */ /* 0x001fea0003c00000 */
.L_x_32:
[----:B------:R-:W-:Y:S05]  /*1060*/  EXIT ;  /* 0x000000000000794d */ /* 0x000fea0003800000 */
.L_x_33:
        /* <DEDUP_REMOVED lines=9> */
.L_x_37:


//--------------------- .nv.global.init           --------------------------
	.section	.nv.global.init,"aw",@progbits
	.align	4
.nv.global.init:
	.type		__cudart_i2opi_f,@object
	.size		__cudart_i2opi_f,($str$1 - __cudart_i2opi_f)
__cudart_i2opi_f:
        /*0000*/ 	.byte	0x41, 0x90, 0x43, 0x3c, 0x99, 0x95, 0x62, 0xdb, 0xc0, 0xdd, 0x34, 0xf5, 0xd1, 0x57, 0x27, 0xfc
        /*0010*/ 	.byte	0x29, 0x15, 0x44, 0x4e, 0x6e, 0x83, 0xf9, 0xa2
	.type		$str$1,@object
	.size		$str$1,($str - $str$1)
$str$1:
        /*0018*/ 	.byte	0x0a, 0x00
	.type		$str,@object
	.size		$str,(.L_45 - $str)
$str:
        /*001a*/ 	.byte	0x25, 0x66, 0x20, 0x00
.L_45:


//--------------------- .nv.shared.reserved.0     --------------------------
	.section	.nv.shared.reserved.0,"aw",@nobits
	.weak		__nv_reservedSMEM_offset_0_alias
	.size		__nv_reservedSMEM_offset_0_alias, 0, 64
	.other		__nv_reservedSMEM_offset_0_alias,@"STO_CUDA_RESERVED_SHARED STV_DEFAULT"
__nv_reservedSMEM_offset_0_alias:
	.zero		0
	.zero		64


//--------------------- .nv.global                --------------------------
	.section	.nv.global,"aw",@nobits
.nv.global:
	.type		_ZN34_INTERNAL_74aa20fb_4_k_cu_481052096thrust24THRUST_300001_SM_1000_NS12placeholders2_8E,@object
	.size		_ZN34_INTERNAL_74aa20fb_4_k_cu_481052096thrust24THRUST_300001_SM_1000_NS12placeholders2_8E,(_ZN34_INTERNAL_74aa20fb_4_k_cu_481052094cuda3std3__45__cpo5crendE - _ZN34_INTERNAL_74aa20fb_4_k_cu_481052096thrust24THRUST_300001_SM_1000_NS12placeholders2_8E)
_ZN34_INTERNAL_74aa20fb_4_k_cu_481052096thrust24THRUST_300001_SM_1000_NS12placeholders2_8E:
	.zero		1
	.type		_ZN34_INTERNAL_74aa20fb_4_k_cu_481052094cuda3std3__45__cpo5crendE,@object
	.size		_ZN34_INTERNAL_74aa20fb_4_k_cu_481052094cuda3std3__45__cpo5crendE,(_ZN34_INTERNAL_74aa20fb_4_k_cu_481052094cuda3std6ranges3__45__cpo4dataE - _ZN34_INTERNAL_74aa20fb_4_k_cu_481052094cuda3std3__45__cpo5crendE)
_ZN34_INTERNAL_74aa20fb_4_k_cu_481052094cuda3std3__45__cpo5crendE:
	.zero		1
	.type		_ZN34_INTERNAL_74aa20fb_4_k_cu_481052094cuda3std6ranges3__45__cpo4dataE,@object
	.size		_ZN34_INTERNAL_74aa20fb_4_k_cu_481052094cuda3std6ranges3__45__cpo4dataE,(_ZN34_INTERNAL_74aa20fb_4_k_cu_481052096thrust24THRUST_300001_SM_1000_NS6system3cpp3parE - _ZN34_INTERNAL_74aa20fb_4_k_cu_481052094cuda3std6ranges3__45__cpo4dataE)
_ZN34_INTERNAL_74aa20fb_4_k_cu_481052094cuda3std6ranges3__45__cpo4dataE:
	.zero		1
	.type		_ZN34_INTERNAL_74aa20fb_4_k_cu_481052096thrust24THRUST_300001_SM_1000_NS6system3cpp3parE,@object
	.size		_ZN34_INTERNAL_74aa20fb_4_k_cu_481052096thrust24THRUST_300001_SM_1000_NS6system3cpp3parE,(_ZN34_INTERNAL_74aa20fb_4_k_cu_481052094cuda3std3__436_GLOBAL__N__74aa20fb_4_k_cu_481052096ignoreE - _ZN34_INTERNAL_74aa20fb_4_k_cu_481052096thrust24THRUST_300001_SM_1000_NS6system3cpp3parE)
_ZN34_INTERNAL_74aa20fb_4_k_cu_481052096thrust24THRUST_300001_SM_1000_NS6system3cpp3parE:
	.zero		1
	.type		_ZN34_INTERNAL_74aa20fb_4_k_cu_481052094cuda3std3__436_GLOBAL__N__74aa20fb_4_k_cu_481052096ignoreE,@object
	.size		_ZN34_INTERNAL_74aa20fb_4_k_cu_481052094cuda3std3__436_GLOBAL__N__74aa20fb_4_k_cu_481052096ignoreE,(_ZN34_INTERNAL_74aa20fb_4_k_cu_481052094cuda3std6ranges3__45__cpo7advanceE - _ZN34_INTERNAL_74aa20fb_4_k_cu_481052094cuda3std3__436_GLOBAL__N__74aa20fb_4_k_cu_481052096ignoreE)
_ZN34_INTERNAL_74aa20fb_4_k_cu_481052094cuda3std3__436_GLOBAL__N__74aa20fb_4_k_cu_481052096ignoreE:
	.zero		1
	.type		_ZN34_INTERNAL_74aa20fb_4_k_cu_481052094cuda3std6ranges3__45__cpo7advanceE,@object
	.size		_ZN34_INTERNAL_74aa20fb_4_k_cu_481052094cuda3std6ranges3__45__cpo7advanceE,(_ZN34_INTERNAL_74aa20fb_4_k_cu_481052096thrust24THRUST_300001_SM_1000_NS6deviceE - _ZN34_INTERNAL_74aa20fb_4_k_cu_481052094cuda3std6ranges3__45__cpo7advanceE)
_ZN34_INTERNAL_74aa20fb_4_k_cu_481052094cuda3std6ranges3__45__cpo7advanceE:
	.zero		1
	.type		_ZN34_INTERNAL_74aa20fb_4_k_cu_481052096thrust24THRUST_300001_SM_1000_NS6deviceE,@object
	.size		_ZN34_INTERNAL_74aa20fb_4_k_cu_481052096thrust24THRUST_300001_SM_1000_NS6deviceE,(_ZN34_INTERNAL_74aa20fb_4_k_cu_481052094cuda3std3__47nulloptE - _ZN34_INTERNAL_74aa20fb_4_k_cu_481052096thrust24THRUST_300001_SM_1000_NS6deviceE)
_ZN34_INTERNAL_74aa20fb_4_k_cu_481052096thrust24THRUST_300001_SM_1000_NS6deviceE:
	.zero		1
	.type		_ZN34_INTERNAL_74aa20fb_4_k_cu_481052094cuda3std3__47nulloptE,@object
	.size		_ZN34_INTERNAL_74aa20fb_4_k_cu_481052094cuda3std3__47nulloptE,(_ZN34_INTERNAL_74aa20fb_4_k_cu_481052094cuda3std6ranges3__45__cpo8distanceE - _ZN34_INTERNAL_74aa20fb_4_k_cu_481052094cuda3std3__47nulloptE)
_ZN34_INTERNAL_74aa20fb_4_k_cu_481052094cuda3std3__47nulloptE:
	.zero		1
	.type		_ZN34_INTERNAL_74aa20fb_4_k_cu_481052094cuda3std6ranges3__45__cpo8distanceE,@object
	.size		_ZN34_INTERNAL_74aa20fb_4_k_cu_481052094cuda3std6ranges3__45__cpo8distanceE,(_ZN34_INTERNAL_74aa20fb_4_k_cu_481052096thrust24THRUST_300001_SM_1000_NS12placeholders2_4E - _ZN34_INTERNAL_74aa20fb_4_k_cu_481052094cuda3std6ranges3__45__cpo8distanceE)
_ZN34_INTERNAL_74aa20fb_4_k_cu_481052094cuda3std6ranges3__45__cpo8distanceE:
	.zero		1
	.type		_ZN34_INTERNAL_74aa20fb_4_k_cu_481052096thrust24THRUST_300001_SM_1000_NS12placeholders2_4E,@object
	.size		_ZN34_INTERNAL_74aa20fb_4_k_cu_481052096thrust24THRUST_300001_SM_1000_NS12placeholders2_4E,(_ZN34_INTERNAL_74aa20fb_4_k_cu_481052094cuda3std3__45__cpo4cendE - _ZN34_INTERNAL_74aa20fb_4_k_cu_481052096thrust24THRUST_300001_SM_1000_NS12placeholders2_4E)
_ZN34_INTERNAL_74aa20fb_4_k_cu_481052096thrust24THRUST_300001_SM_1000_NS12placeholders2_4E:
	.zero		1
	.type		_ZN34_INTERNAL_74aa20fb_4_k_cu_481052094cuda3std3__45__cpo4cendE,@object
	.size		_ZN34_INTERNAL_74aa20fb_4_k_cu_481052094cuda3std3__45__cpo4cendE,(_ZN34_INTERNAL_74aa20fb_4_k_cu_481052094cuda3std6ranges3__45__cpo4cendE - _ZN34_INTERNAL_74aa20fb_4_k_cu_481052094cuda3std3__45__cpo4cendE)
_ZN34_INTERNAL_74aa20fb_4_k_cu_481052094cuda3std3__45__cpo4cendE:
	.zero		1
	.type		_ZN34_INTERNAL_74aa20fb_4_k_cu_481052094cuda3std6ranges3__45__cpo4cendE,@object
	.size		_ZN34_INTERNAL_74aa20fb_4_k_cu_481052094cuda3std6ranges3__45__cpo4cendE,(_ZN34_INTERNAL_74aa20fb_4_k_cu_481052096thrust24THRUST_300001_SM_1000_NS12placeholders3_10E - _ZN34_INTERNAL_74aa20fb_4_k_cu_481052094cuda3std6ranges3__45__cpo4cendE)
_ZN34_INTERNAL_74aa20fb_4_k_cu_481052094cuda3std6ranges3__45__cpo4cendE:
	.zero		1
	.type		_ZN34_INTERNAL_74aa20fb_4_k_cu_481052096thrust24THRUST_300001_SM_1000_NS12placeholders3_10E,@object
	.size		_ZN34_INTERNAL_74aa20fb_4_k_cu_481052096thrust24THRUST_300001_SM_1000_NS12placeholders3_10E,(_ZN34_INTERNAL_74aa20fb_4_k_cu_481052094cuda3std3__48in_placeE - _ZN34_INTERNAL_74aa20fb_4_k_cu_481052096thrust24THRUST_300001_SM_1000_NS12placeholders3_10E)
_ZN34_INTERNAL_74aa20fb_4_k_cu_481052096thrust24THRUST_300001_SM_1000_NS12placeholders3_10E:
	.zero		1
	.type		_ZN34_INTERNAL_74aa20fb_4_k_cu_481052094cuda3std3__48in_placeE,@object
	.size		_ZN34_INTERNAL_74aa20fb_4_k_cu_481052094cuda3std3__48in_placeE,(_ZN34_INTERNAL_74aa20fb_4_k_cu_481052094cuda3std6ranges3__45__cpo4sizeE - _ZN34_INTERNAL_74aa20fb_4_k_cu_481052094cuda3std3__48in_placeE)
_ZN34_INTERNAL_74aa20fb_4_k_cu_481052094cuda3std3__48in_placeE:
	.zero		1
	.type		_ZN34_INTERNAL_74aa20fb_4_k_cu_481052094cuda3std6ranges3__45__cpo4sizeE,@object
	.size		_ZN34_INTERNAL_74aa20fb_4_k_cu_481052094cuda3std6ranges3__45__cpo4sizeE,(_ZN34_INTERNAL_74aa20fb_4_k_cu_481052096thrust24THRUST_300001_SM_1000_NS12placeholders2_2E - _ZN34_INTERNAL_74aa20fb_4_k_cu_481052094cuda3std6ranges3__45__cpo4sizeE)
_ZN34_INTERNAL_74aa20fb_4_k_cu_481052094cuda3std6ranges3__45__cpo4sizeE:
	.zero		1
	.type		_ZN34_INTERNAL_74aa20fb_4_k_cu_481052096thrust24THRUST_300001_SM_1000_NS12placeholders2_2E,@object
	.size		_ZN34_INTERNAL_74aa20fb_4_k_cu_481052096thrust24THRUST_300001_SM_1000_NS12placeholders2_2E,(_ZN34_INTERNAL_74aa20fb_4_k_cu_481052094cuda3std3__45__cpo3endE - _ZN34_INTERNAL_74aa20fb_4_k_cu_481052096thrust24THRUST_300001_SM_1000_NS12placeholders2_2E)
_ZN34_INTERNAL_74aa20fb_4_k_cu_481052096thrust24THRUST_300001_SM_1000_NS12placeholders2_2E:
	.zero		1
	.type		_ZN34_INTERNAL_74aa20fb_4_k_cu_481052094cuda3std3__45__cpo3endE,@object
	.size		_ZN34_INTERNAL_74aa20fb_4_k_cu_481052094cuda3std3__45__cpo3endE,(_ZN34_INTERNAL_74aa20fb_4_k_cu_481052094cuda3std6ranges3__45__cpo3endE - _ZN34_INTERNAL_74aa20fb_4_k_cu_481052094cuda3std3__45__cpo3endE)
_ZN34_INTERNAL_74aa20fb_4_k_cu_481052094cuda3std3__45__cpo3endE:
	.zero		1
	.type		_ZN34_INTERNAL_74aa20fb_4_k_cu_481052094cuda3std6ranges3__45__cpo3endE,@object
	.size		_ZN34_INTERNAL_74aa20fb_4_k_cu_481052094cuda3std6ranges3__45__cpo3endE,(_ZN34_INTERNAL_74aa20fb_4_k_cu_481052096thrust24THRUST_300001_SM_1000_NS12placeholders2_6E - _ZN34_INTERNAL_74aa20fb_4_k_cu_481052094cuda3std6ranges3__45__cpo3endE)
_ZN34_INTERNAL_74aa20fb_4_k_cu_481052094cuda3std6ranges3__45__cpo3endE:
	.zero		1
	.type		_ZN34_INTERNAL_74aa20fb_4_k_cu_481052096thrust24THRUST_300001_SM_1000_NS12placeholders2_6E,@object
	.size		_ZN34_INTERNAL_74aa20fb_4_k_cu_481052096thrust24THRUST_300001_SM_1000_NS12placeholders2_6E,(_ZN34_INTERNAL_74aa20fb_4_k_cu_481052094cuda3std3__45__cpo4rendE - _ZN34_INTERNAL_74aa20fb_4_k_cu_481052096thrust24THRUST_300001_SM_1000_NS12placeholders2_6E)
_ZN34_INTERNAL_74aa20fb_4_k_cu_481052096thrust24THRUST_300001_SM_1000_NS12placeholders2_6E:
	.zero		1
	.type		_ZN34_INTERNAL_74aa20fb_4_k_cu_481052094cuda3std3__45__cpo4rendE,@object
	.size		_ZN34_INTERNAL_74aa20fb_4_k_cu_481052094cuda3std3__45__cpo4rendE,(_ZN34_INTERNAL_74aa20fb_4_k_cu_481052094cuda3std6ranges3__45__cpo4nextE - _ZN34_INTERNAL_74aa20fb_4_k_cu_481052094cuda3std3__45__cpo4rendE)
_ZN34_INTERNAL_74aa20fb_4_k_cu_481052094cuda3std3__45__cpo4rendE:
	.zero		1
	.type		_ZN34_INTERNAL_74aa20fb_4_k_cu_481052094cuda3std6ranges3__45__cpo4nextE,@object
	.size		_ZN34_INTERNAL_74aa20fb_4_k_cu_481052094cuda3std6ranges3__45__cpo4nextE,(_ZN34_INTERNAL_74aa20fb_4_k_cu_481052094cuda3std6ranges3__45__cpo4swapE - _ZN34_INTERNAL_74aa20fb_4_k_cu_481052094cuda3std6ranges3__45__cpo4nextE)
_ZN34_INTERNAL_74aa20fb_4_k_cu_481052094cuda3std6ranges3__45__cpo4nextE:
	.zero		1
	.type		_ZN34_INTERNAL_74aa20fb_4_k_cu_481052094cuda3std6ranges3__45__cpo4swapE,@object
	.size		_ZN34_INTERNAL_74aa20fb_4_k_cu_481052094cuda3std6ranges3__45__cpo4swapE,(_ZN34_INTERNAL_74aa20fb_4_k_cu_481052096thrust24THRUST_300001_SM_1000_NS8cuda_cub10par_nosyncE - _ZN34_INTERNAL_74aa20fb_4_k_cu_481052094cuda3std6ranges3__45__cpo4swapE)
_ZN34_INTERNAL_74aa20fb_4_k_cu_481052094cuda3std6ranges3__45__cpo4swapE:
	.zero		1
	.type		_ZN34_INTERNAL_74aa20fb_4_k_cu_481052096thrust24THRUST_300001_SM_1000_NS8cuda_cub10par_nosyncE,@object
	.size		_ZN34_INTERNAL_74aa20fb_4_k_cu_481052096thrust24THRUST_300001_SM_1000_NS8cuda_cub10par_nosyncE,(_ZN34_INTERNAL_74aa20fb_4_k_cu_481052096thrust24THRUST_300001_SM_1000_NS3seqE - _ZN34_INTERNAL_74aa20fb_4_k_cu_481052096thrust24THRUST_300001_SM_1000_NS8cuda_cub10par_nosyncE)
_ZN34_INTERNAL_74aa20fb_4_k_cu_481052096thrust24THRUST_300001_SM_1000_NS8cuda_cub10par_nosyncE:
	.zero		1
	.type		_ZN34_INTERNAL_74aa20fb_4_k_cu_481052096thrust24THRUST_300001_SM_1000_NS3seqE,@object
	.size		_ZN34_INTERNAL_74aa20fb_4_k_cu_481052096thrust24THRUST_300001_SM_1000_NS3seqE,(_ZN34_INTERNAL_74aa20fb_4_k_cu_481052094cuda3std3__420unreachable_sentinelE - _ZN34_INTERNAL_74aa20fb_4_k_cu_481052096thrust24THRUST_300001_SM_1000_NS3seqE)
_ZN34_INTERNAL_74aa20fb_4_k_cu_481052096thrust24THRUST_300001_SM_1000_NS3seqE:
	.zero		1
	.type		_ZN34_INTERNAL_74aa20fb_4_k_cu_481052094cuda3std3__420unreachable_sentinelE,@object
	.size		_ZN34_INTERNAL_74aa20fb_4_k_cu_481052094cuda3std3__420unreachable_sentinelE,(_ZN34_INTERNAL_74aa20fb_4_k_cu_481052094cuda3std6ranges3__45__cpo5ssizeE - _ZN34_INTERNAL_74aa20fb_4_k_cu_481052094cuda3std3__420unreachable_sentinelE)
_ZN34_INTERNAL_74aa20fb_4_k_cu_481052094cuda3std3__420unreachable_sentinelE:
	.zero		1
	.type		_ZN34_INTERNAL_74aa20fb_4_k_cu_481052094cuda3std6ranges3__45__cpo5ssizeE,@object
	.size		_ZN34_INTERNAL_74aa20fb_4_k_cu_481052094cuda3std6ranges3__45__cpo5ssizeE,(_ZN34_INTERNAL_74aa20fb_4_k_cu_481052096thrust24THRUST_300001_SM_1000_NS12placeholders2_3E - _ZN34_INTERNAL_74aa20fb_4_k_cu_481052094cuda3std6ranges3__45__cpo5ssizeE)
_ZN34_INTERNAL_74aa20fb_4_k_cu_481052094cuda3std6ranges3__45__cpo5ssizeE:
	.zero		1
	.type		_ZN34_INTERNAL_74aa20fb_4_k_cu_481052096thrust24THRUST_300001_SM_1000_NS12placeholders2_3E,@object
	.size		_ZN34_INTERNAL_74aa20fb_4_k_cu_481052096thrust24THRUST_300001_SM_1000_NS12placeholders2_3E,(_ZN34_INTERNAL_74aa20fb_4_k_cu_481052094cuda3std3__45__cpo6cbeginE - _ZN34_INTERNAL_74aa20fb_4_k_cu_481052096thrust24THRUST_300001_SM_1000_NS12placeholders2_3E)
_ZN34_INTERNAL_74aa20fb_4_k_cu_481052096thrust24THRUST_300001_SM_1000_NS12placeholders2_3E:
	.zero		1
	.type		_ZN34_INTERNAL_74aa20fb_4_k_cu_481052094cuda3std3__45__cpo6cbeginE,@object
	.size		_ZN34_INTERNAL_74aa20fb_4_k_cu_481052094cuda3std3__45__cpo6cbeginE,(_ZN34_INTERNAL_74aa20fb_4_k_cu_481052094cuda3std6ranges3__45__cpo6cbeginE - _ZN34_INTERNAL_74aa20fb_4_k_cu_481052094cuda3std3__45__cpo6cbeginE)
_ZN34_INTERNAL_74aa20fb_4_k_cu_481052094cuda3std3__45__cpo6cbeginE:
	.zero		1
	.type		_ZN34_INTERNAL_74aa20fb_4_k_cu_481052094cuda3std6ranges3__45__cpo6cbeginE,@object
	.size		_ZN34_INTERNAL_74aa20fb_4_k_cu_481052094cuda3std6ranges3__45__cpo6cbeginE,(_ZN34_INTERNAL_74aa20fb_4_k_cu_481052096thrust24THRUST_300001_SM_1000_NS12placeholders2_7E - _ZN34_INTERNAL_74aa20fb_4_k_cu_481052094cuda3std6ranges3__45__cpo6cbeginE)
_ZN34_INTERNAL_74aa20fb_4_k_cu_481052094cuda3std6ranges3__45__cpo6cbeginE:
	.zero		1
	.type		_ZN34_INTERNAL_74aa20fb_4_k_cu_481052096thrust24THRUST_300001_SM_1000_NS12placeholders2_7E,@object
	.size		_ZN34_INTERNAL_74aa20fb_4_k_cu_481052096thrust24THRUST_300001_SM_1000_NS12placeholders2_7E,(_ZN34_INTERNAL_74aa20fb_4_k_cu_481052094cuda3std3__45__cpo7crbeginE - _ZN34_INTERNAL_74aa20fb_4_k_cu_481052096thrust24THRUST_300001_SM_1000_NS12placeholders2_7E)
_ZN34_INTERNAL_74aa20fb_4_k_cu_481052096thrust24THRUST_300001_SM_1000_NS12placeholders2_7E:
	.zero		1
	.type		_ZN34_INTERNAL_74aa20fb_4_k_cu_481052094cuda3std3__45__cpo7crbeginE,@object
	.size		_ZN34_INTERNAL_74aa20fb_4_k_cu_481052094cuda3std3__45__cpo7crbeginE,(_ZN34_INTERNAL_74aa20fb_4_k_cu_481052094cuda3std6ranges3__45__cpo4prevE - _ZN34_INTERNAL_74aa20fb_4_k_cu_481052094cuda3std3__45__cpo7crbeginE)
_ZN34_INTERNAL_74aa20fb_4_k_cu_481052094cuda3std3__45__cpo7crbeginE:
	.zero		1
	.type		_ZN34_INTERNAL_74aa20fb_4_k_cu_481052094cuda3std6ranges3__45__cpo4prevE,@object
	.size		_ZN34_INTERNAL_74aa20fb_4_k_cu_481052094cuda3std6ranges3__45__cpo4prevE,(_ZN34_INTERNAL_74aa20fb_4_k_cu_481052094cuda3std6ranges3__45__cpo9iter_moveE - _ZN34_INTERNAL_74aa20fb_4_k_cu_481052094cuda3std6ranges3__45__cpo4prevE)
_ZN34_INTERNAL_74aa20fb_4_k_cu_481052094cuda3std6ranges3__45__cpo4prevE:
	.zero		1
	.type		_ZN34_INTERNAL_74aa20fb_4_k_cu_481052094cuda3std6ranges3__45__cpo9iter_moveE,@object
	.size		_ZN34_INTERNAL_74aa20fb_4_k_cu_481052094cuda3std6ranges3__45__cpo9iter_moveE,(_ZN34_INTERNAL_74aa20fb_4_k_cu_481052096thrust24THRUST_300001_SM_1000_NS6system6detail10sequential3seqE - _ZN34_INTERNAL_74aa20fb_4_k_cu_481052094cuda3std6ranges3__45__cpo9iter_moveE)
_ZN34_INTERNAL_74aa20fb_4_k_cu_481052094cuda3std6ranges3__45__cpo9iter_moveE:
	.zero		1
	.type		_ZN34_INTERNAL_74aa20fb_4_k_cu_481052096thrust24THRUST_300001_SM_1000_NS6system6detail10sequential3seqE,@object
	.size		_ZN34_INTERNAL_74aa20fb_4_k_cu_481052096thrust24THRUST_300001_SM_1000_NS6system6detail10sequential3seqE,(_ZN34_INTERNAL_74aa20fb_4_k_cu_481052096thrust24THRUST_300001_SM_1000_NS12placeholders2_9E - _ZN34_INTERNAL_74aa20fb_4_k_cu_481052096thrust24THRUST_300001_SM_1000_NS6system6detail10sequential3seqE)
_ZN34_INTERNAL_74aa20fb_4_k_cu_481052096thrust24THRUST_300001_SM_1000_NS6system6detail10sequential3seqE:
	.zero		1
	.type		_ZN34_INTERNAL_74aa20fb_4_k_cu_481052096thrust24THRUST_300001_SM_1000_NS12placeholders2_9E,@object
	.size		_ZN34_INTERNAL_74aa20fb_4_k_cu_481052096thrust24THRUST_300001_SM_1000_NS12placeholders2_9E,(_ZN34_INTERNAL_74aa20fb_4_k_cu_481052094cuda3std3__419piecewise_constructE - _ZN34_INTERNAL_74aa20fb_4_k_cu_481052096thrust24THRUST_300001_SM_1000_NS12placeholders2_9E)
_ZN34_INTERNAL_74aa20fb_4_k_cu_481052096thrust24THRUST_300001_SM_1000_NS12placeholders2_9E:
	.zero		1
	.type		_ZN34_INTERNAL_74aa20fb_4_k_cu_481052094cuda3std3__419piecewise_constructE,@object
	.size		_ZN34_INTERNAL_74aa20fb_4_k_cu_481052094cuda3std3__419piecewise_constructE,(_ZN34_INTERNAL_74aa20fb_4_k_cu_481052094cuda3std6ranges3__45__cpo5cdataE - _ZN34_INTERNAL_74aa20fb_4_k_cu_481052094cuda3std3__419piecewise_constructE)
_ZN34_INTERNAL_74aa20fb_4_k_cu_481052094cuda3std3__419piecewise_constructE:
	.zero		1
	.type		_ZN34_INTERNAL_74aa20fb_4_k_cu_481052094cuda3std6ranges3__45__cpo5cdataE,@object
	.size		_ZN34_INTERNAL_74aa20fb_4_k_cu_481052094cuda3std6ranges3__45__cpo5cdataE,(_ZN34_INTERNAL_74aa20fb_4_k_cu_481052096thrust24THRUST_300001_SM_1000_NS12placeholders2_1E - _ZN34_INTERNAL_74aa20fb_4_k_cu_481052094cuda3std6ranges3__45__cpo5cdataE)
_ZN34_INTERNAL_74aa20fb_4_k_cu_481052094cuda3std6ranges3__45__cpo5cdataE:
	.zero		1
	.type		_ZN34_INTERNAL_74aa20fb_4_k_cu_481052096thrust24THRUST_300001_SM_1000_NS12placeholders2_1E,@object
	.size		_ZN34_INTERNAL_74aa20fb_4_k_cu_481052096thrust24THRUST_300001_SM_1000_NS12placeholders2_1E,(_ZN34_INTERNAL_74aa20fb_4_k_cu_481052094cuda3std3__45__cpo5beginE - _ZN34_INTERNAL_74aa20fb_4_k_cu_481052096thrust24THRUST_300001_SM_1000_NS12placeholders2_1E)
_ZN34_INTERNAL_74aa20fb_4_k_cu_481052096thrust24THRUST_300001_SM_1000_NS12placeholders2_1E:
	.zero		1
	.type		_ZN34_INTERNAL_74aa20fb_4_k_cu_481052094cuda3std3__45__cpo5beginE,@object
	.size		_ZN34_INTERNAL_74aa20fb_4_k_cu_481052094cuda3std3__45__cpo5beginE,(_ZN34_INTERNAL_74aa20fb_4_k_cu_481052094cuda3std6ranges3__45__cpo5beginE - _ZN34_INTERNAL_74aa20fb_4_k_cu_481052094cuda3std3__45__cpo5beginE)
_ZN34_INTERNAL_74aa20fb_4_k_cu_481052094cuda3std3__45__cpo5beginE:
	.zero		1
	.type		_ZN34_INTERNAL_74aa20fb_4_k_cu_481052094cuda3std6ranges3__45__cpo5beginE,@object
	.size		_ZN34_INTERNAL_74aa20fb_4_k_cu_481052094cuda3std6ranges3__45__cpo5beginE,(_ZN34_INTERNAL_74aa20fb_4_k_cu_481052096thrust24THRUST_300001_SM_1000_NS12placeholders2_5E - _ZN34_INTERNAL_74aa20fb_4_k_cu_481052094cuda3std6ranges3__45__cpo5beginE)
_ZN34_INTERNAL_74aa20fb_4_k_cu_481052094cuda3std6ranges3__45__cpo5beginE:
	.zero		1
	.type		_ZN34_INTERNAL_74aa20fb_4_k_cu_481052096thrust24THRUST_300001_SM_1000_NS12placeholders2_5E,@object
	.size		_ZN34_INTERNAL_74aa20fb_4_k_cu_481052096thrust24THRUST_300001_SM_1000_NS12placeholders2_5E,(_ZN34_INTERNAL_74aa20fb_4_k_cu_481052094cuda3std3__45__cpo6rbeginE - _ZN34_INTERNAL_74aa20fb_4_k_cu_481052096thrust24THRUST_300001_SM_1000_NS12placeholders2_5E)
_ZN34_INTERNAL_74aa20fb_4_k_cu_481052096thrust24THRUST_300001_SM_1000_NS12placeholders2_5E:
	.zero		1
	.type		_ZN34_INTERNAL_74aa20fb_4_k_cu_481052094cuda3std3__45__cpo6rbeginE,@object
	.size		_ZN34_INTERNAL_74aa20fb_4_k_cu_481052094cuda3std3__45__cpo6rbeginE,(_ZN34_INTERNAL_74aa20fb_4_k_cu_481052094cuda3std6ranges3__45__cpo9iter_swapE - _ZN34_INTERNAL_74aa20fb_4_k_cu_481052094cuda3std3__45__cpo6rbeginE)
_ZN34_INTERNAL_74aa20fb_4_k_cu_481052094cuda3std3__45__cpo6rbeginE:
	.zero		1
	.type		_ZN34_INTERNAL_74aa20fb_4_k_cu_481052094cuda3std6ranges3__45__cpo9iter_swapE,@object
	.size		_ZN34_INTERNAL_74aa20fb_4_k_cu_481052094cuda3std6ranges3__45__cpo9iter_swapE,(_ZN34_INTERNAL_74aa20fb_4_k_cu_481052094cuda3std3__48unexpectE - _ZN34_INTERNAL_74aa20fb_4_k_cu_481052094cuda3std6ranges3__45__cpo9iter_swapE)
_ZN34_INTERNAL_74aa20fb_4_k_cu_481052094cuda3std6ranges3__45__cpo9iter_swapE:
	.zero		1
	.type		_ZN34_INTERNAL_74aa20fb_4_k_cu_481052094cuda3std3__48unexpectE,@object
	.size		_ZN34_INTERNAL_74aa20fb_4_k_cu_481052094cuda3std3__48unexpectE,(_ZN34_INTERNAL_74aa20fb_4_k_cu_481052096thrust24THRUST_300001_SM_1000_NS8cuda_cub3parE - _ZN34_INTERNAL_74aa20fb_4_k_cu_481052094cuda3std3__48unexpectE)
_ZN34_INTERNAL_74aa20fb_4_k_cu_481052094cuda3std3__48unexpectE:
	.zero		1
	.type		_ZN34_INTERNAL_74aa20fb_4_k_cu_481052096thrust24THRUST_300001_SM_1000_NS8cuda_cub3parE,@object
	.size		_ZN34_INTERNAL_74aa20fb_4_k_cu_481052096thrust24THRUST_300001_SM_1000_NS8cuda_cub3parE,(.L_29 - _ZN34_INTERNAL_74aa20fb_4_k_cu_481052096thrust24THRUST_300001_SM_1000_NS8cuda_cub3parE)
_ZN34_INTERNAL_74aa20fb_4_k_cu_481052096thrust24THRUST_300001_SM_1000_NS8cuda_cub3parE:
	.zero		1
.L_29:


//--------------------- .nv.shared._Z7kernel1ILi128EEvPKfPf --------------------------
	.section	.nv.shared._Z7kernel1ILi128EEvPKfPf,"aw",@nobits
	.sectionflags	@""
	.align	4
.nv.shared._Z7kernel1ILi128EEvPKfPf:
	.zero		17408


//--------------------- .nv.constant0._ZN3cub18CUB_300001_SM_10006detail8for_each13static_kernelINS2_12policy_hub_t12policy_500_tElN6thrust24THRUST_300001_SM_1000_NS8cuda_cub6__fill7functorIPffEEEEvT0_T1_ --------------------------
	.section	.nv.constant0._ZN3cub18CUB_300001_SM_10006detail8for_each13static_kernelINS2_12policy_hub_t12policy_500_tElN6thrust24THRUST_300001_SM_1000_NS8cuda_cub6__fill7functorIPffEEEEvT0_T1_,"a",@progbits
	.sectionflags	@""
	.align	4
.nv.constant0._ZN3cub18CUB_300001_SM_10006detail8for_each13static_kernelINS2_12policy_hub_t12policy_500_tElN6thrust24THRUST_300001_SM_1000_NS8cuda_cub6__fill7functorIPffEEEEvT0_T1_:
	.zero		920


//--------------------- .nv.constant0._ZN3cub18CUB_300001_SM_10006detail11EmptyKernelIvEEvv --------------------------
	.section	.nv.constant0._ZN3cub18CUB_300001_SM_10006detail11EmptyKernelIvEEvv,"a",@progbits
	.sectionflags	@""
	.align	4
.nv.constant0._ZN3cub18CUB_300001_SM_10006detail11EmptyKernelIvEEvv:
	.zero		896


//--------------------- .nv.constant0._Z7kernel1ILi128EEvPKfPf --------------------------
	.section	.nv.constant0._Z7kernel1ILi128EEvPKfPf,"a",@progbits
	.sectionflags	@""
	.align	4
.nv.constant0._Z7kernel1ILi128EEvPKfPf:
	.zero		912


//--------------------- .nv.constant0._Z11printkernelPfS_ --------------------------
	.section	.nv.constant0._Z11printkernelPfS_,"a",@progbits
	.sectionflags	@""
	.align	4
.nv.constant0._Z11printkernelPfS_:
	.zero		912


//--------------------- SYMBOLS --------------------------

	.type		.nv.reservedSmem.offset0,@object
	.size		.nv.reservedSmem.offset0,0x4
	.type		.nv.reservedSmem.cap,@object
	.size		.nv.reservedSmem.cap,0x4
	.type		vprintf,@function
